//
// Generated by NVIDIA NVVM Compiler
//
// Compiler Build ID: CL-36424714
// Cuda compilation tools, release 13.0, V13.0.88
// Based on NVVM 20.0.0
//

.version 9.0
.target sm_100
.address_size 64

	// .globl	_Z10fc_forwardPKfS0_S0_Pfiii
.extern .shared .align 16 .b8 sdata[];

.visible .entry _Z10fc_forwardPKfS0_S0_Pfiii(
	.param .u64 .ptr .align 1 _Z10fc_forwardPKfS0_S0_Pfiii_param_0,
	.param .u64 .ptr .align 1 _Z10fc_forwardPKfS0_S0_Pfiii_param_1,
	.param .u64 .ptr .align 1 _Z10fc_forwardPKfS0_S0_Pfiii_param_2,
	.param .u64 .ptr .align 1 _Z10fc_forwardPKfS0_S0_Pfiii_param_3,
	.param .u32 _Z10fc_forwardPKfS0_S0_Pfiii_param_4,
	.param .u32 _Z10fc_forwardPKfS0_S0_Pfiii_param_5,
	.param .u32 _Z10fc_forwardPKfS0_S0_Pfiii_param_6
)
{
	.reg .pred 	%p<13>;
	.reg .b32 	%r<38>;
	.reg .b32 	%f<67>;
	.reg .b64 	%rd<57>;

	ld.param.u64 	%rd8, [_Z10fc_forwardPKfS0_S0_Pfiii_param_0];
	ld.param.u64 	%rd9, [_Z10fc_forwardPKfS0_S0_Pfiii_param_1];
	ld.param.u64 	%rd6, [_Z10fc_forwardPKfS0_S0_Pfiii_param_2];
	ld.param.u64 	%rd7, [_Z10fc_forwardPKfS0_S0_Pfiii_param_3];
	ld.param.u32 	%r20, [_Z10fc_forwardPKfS0_S0_Pfiii_param_4];
	ld.param.u32 	%r18, [_Z10fc_forwardPKfS0_S0_Pfiii_param_5];
	ld.param.u32 	%r19, [_Z10fc_forwardPKfS0_S0_Pfiii_param_6];
	cvta.to.global.u64 	%rd1, %rd9;
	cvta.to.global.u64 	%rd2, %rd8;
	mov.u32 	%r1, %ctaid.y;
	mov.u32 	%r21, %ctaid.x;
	mov.u32 	%r22, %ntid.x;
	mov.u32 	%r23, %tid.x;
	mad.lo.s32 	%r2, %r21, %r22, %r23;
	setp.ge.s32 	%p1, %r1, %r20;
	setp.ge.s32 	%p2, %r2, %r19;
	or.pred  	%p3, %p1, %p2;
	@%p3 bra 	$L__BB0_14;
	cvta.to.global.u64 	%rd10, %rd6;
	mul.wide.s32 	%rd11, %r2, 4;
	add.s64 	%rd12, %rd10, %rd11;
	ld.global.f32 	%f66, [%rd12];
	setp.lt.s32 	%p4, %r18, 1;
	@%p4 bra 	$L__BB0_13;
	mul.lo.s32 	%r3, %r18, %r1;
	and.b32  	%r4, %r18, 7;
	setp.lt.u32 	%p5, %r18, 8;
	mov.b32 	%r36, 0;
	@%p5 bra 	$L__BB0_5;
	and.b32  	%r36, %r18, 2147483640;
	neg.s32 	%r34, %r36;
	shl.b32 	%r7, %r19, 3;
	mul.wide.u32 	%rd13, %r3, 4;
	add.s64 	%rd14, %rd13, %rd2;
	add.s64 	%rd56, %rd14, 16;
	mul.wide.s32 	%rd17, %r19, 4;
	mov.u32 	%r33, %r2;
$L__BB0_4:
	.pragma "nounroll";
	ld.global.f32 	%f15, [%rd56+-16];
	mul.wide.s32 	%rd15, %r33, 4;
	add.s64 	%rd16, %rd1, %rd15;
	ld.global.f32 	%f16, [%rd16];
	fma.rn.f32 	%f17, %f15, %f16, %f66;
	ld.global.f32 	%f18, [%rd56+-12];
	add.s64 	%rd18, %rd16, %rd17;
	ld.global.f32 	%f19, [%rd18];
	fma.rn.f32 	%f20, %f18, %f19, %f17;
	ld.global.f32 	%f21, [%rd56+-8];
	add.s64 	%rd19, %rd18, %rd17;
	ld.global.f32 	%f22, [%rd19];
	fma.rn.f32 	%f23, %f21, %f22, %f20;
	ld.global.f32 	%f24, [%rd56+-4];
	add.s64 	%rd20, %rd19, %rd17;
	ld.global.f32 	%f25, [%rd20];
	fma.rn.f32 	%f26, %f24, %f25, %f23;
	ld.global.f32 	%f27, [%rd56];
	add.s64 	%rd21, %rd20, %rd17;
	ld.global.f32 	%f28, [%rd21];
	fma.rn.f32 	%f29, %f27, %f28, %f26;
	ld.global.f32 	%f30, [%rd56+4];
	add.s64 	%rd22, %rd21, %rd17;
	ld.global.f32 	%f31, [%rd22];
	fma.rn.f32 	%f32, %f30, %f31, %f29;
	ld.global.f32 	%f33, [%rd56+8];
	add.s64 	%rd23, %rd22, %rd17;
	ld.global.f32 	%f34, [%rd23];
	fma.rn.f32 	%f35, %f33, %f34, %f32;
	ld.global.f32 	%f36, [%rd56+12];
	add.s64 	%rd24, %rd23, %rd17;
	ld.global.f32 	%f37, [%rd24];
	fma.rn.f32 	%f66, %f36, %f37, %f35;
	add.s32 	%r34, %r34, 8;
	add.s32 	%r33, %r33, %r7;
	add.s64 	%rd56, %rd56, 32;
	setp.ne.s32 	%p6, %r34, 0;
	@%p6 bra 	$L__BB0_4;
$L__BB0_5:
	setp.eq.s32 	%p7, %r4, 0;
	@%p7 bra 	$L__BB0_13;
	and.b32  	%r13, %r18, 3;
	setp.lt.u32 	%p8, %r4, 4;
	@%p8 bra 	$L__BB0_8;
	add.s32 	%r25, %r36, %r3;
	mul.wide.u32 	%rd25, %r25, 4;
	add.s64 	%rd26, %rd2, %rd25;
	ld.global.f32 	%f39, [%rd26];
	mad.lo.s32 	%r26, %r36, %r19, %r2;
	mul.wide.s32 	%rd27, %r26, 4;
	add.s64 	%rd28, %rd1, %rd27;
	ld.global.f32 	%f40, [%rd28];
	fma.rn.f32 	%f41, %f39, %f40, %f66;
	cvt.u64.u32 	%rd29, %r3;
	cvt.u64.u32 	%rd30, %r36;
	add.s64 	%rd31, %rd30, %rd29;
	shl.b64 	%rd32, %rd31, 2;
	add.s64 	%rd33, %rd2, %rd32;
	ld.global.f32 	%f42, [%rd33+4];
	mul.wide.s32 	%rd34, %r19, 4;
	add.s64 	%rd35, %rd28, %rd34;
	ld.global.f32 	%f43, [%rd35];
	fma.rn.f32 	%f44, %f42, %f43, %f41;
	ld.global.f32 	%f45, [%rd33+8];
	add.s64 	%rd36, %rd35, %rd34;
	ld.global.f32 	%f46, [%rd36];
	fma.rn.f32 	%f47, %f45, %f46, %f44;
	ld.global.f32 	%f48, [%rd33+12];
	add.s64 	%rd37, %rd36, %rd34;
	ld.global.f32 	%f49, [%rd37];
	fma.rn.f32 	%f66, %f48, %f49, %f47;
	add.s32 	%r36, %r36, 4;
$L__BB0_8:
	setp.eq.s32 	%p9, %r13, 0;
	@%p9 bra 	$L__BB0_13;
	setp.eq.s32 	%p10, %r13, 1;
	@%p10 bra 	$L__BB0_11;
	add.s32 	%r27, %r36, %r3;
	mul.wide.u32 	%rd38, %r27, 4;
	add.s64 	%rd39, %rd2, %rd38;
	ld.global.f32 	%f51, [%rd39];
	mad.lo.s32 	%r28, %r36, %r19, %r2;
	mul.wide.s32 	%rd40, %r28, 4;
	add.s64 	%rd41, %rd1, %rd40;
	ld.global.f32 	%f52, [%rd41];
	fma.rn.f32 	%f53, %f51, %f52, %f66;
	cvt.u64.u32 	%rd42, %r3;
	cvt.u64.u32 	%rd43, %r36;
	add.s64 	%rd44, %rd43, %rd42;
	shl.b64 	%rd45, %rd44, 2;
	add.s64 	%rd46, %rd2, %rd45;
	ld.global.f32 	%f54, [%rd46+4];
	mul.wide.s32 	%rd47, %r19, 4;
	add.s64 	%rd48, %rd41, %rd47;
	ld.global.f32 	%f55, [%rd48];
	fma.rn.f32 	%f66, %f54, %f55, %f53;
	add.s32 	%r36, %r36, 2;
$L__BB0_11:
	and.b32  	%r29, %r18, 1;
	setp.eq.b32 	%p11, %r29, 1;
	not.pred 	%p12, %p11;
	@%p12 bra 	$L__BB0_13;
	add.s32 	%r30, %r36, %r3;
	mul.wide.u32 	%rd49, %r30, 4;
	add.s64 	%rd50, %rd2, %rd49;
	ld.global.f32 	%f56, [%rd50];
	mad.lo.s32 	%r31, %r36, %r19, %r2;
	mul.wide.s32 	%rd51, %r31, 4;
	add.s64 	%rd52, %rd1, %rd51;
	ld.global.f32 	%f57, [%rd52];
	fma.rn.f32 	%f66, %f56, %f57, %f66;
$L__BB0_13:
	max.f32 	%f58, %f66, 0f00000000;
	mad.lo.s32 	%r32, %r19, %r1, %r2;
	cvta.to.global.u64 	%rd53, %rd7;
	mul.wide.s32 	%rd54, %r32, 4;
	add.s64 	%rd55, %rd53, %rd54;
	st.global.f32 	[%rd55], %f58;
$L__BB0_14:
	ret;

}
	// .globl	_Z19fc_backward_weightsPKfS0_Pfiii
.visible .entry _Z19fc_backward_weightsPKfS0_Pfiii(
	.param .u64 .ptr .align 1 _Z19fc_backward_weightsPKfS0_Pfiii_param_0,
	.param .u64 .ptr .align 1 _Z19fc_backward_weightsPKfS0_Pfiii_param_1,
	.param .u64 .ptr .align 1 _Z19fc_backward_weightsPKfS0_Pfiii_param_2,
	.param .u32 _Z19fc_backward_weightsPKfS0_Pfiii_param_3,
	.param .u32 _Z19fc_backward_weightsPKfS0_Pfiii_param_4,
	.param .u32 _Z19fc_backward_weightsPKfS0_Pfiii_param_5
)
{
	.reg .pred 	%p<13>;
	.reg .b32 	%r<44>;
	.reg .b32 	%f<70>;
	.reg .b64 	%rd<53>;

	ld.param.u64 	%rd4, [_Z19fc_backward_weightsPKfS0_Pfiii_param_0];
	ld.param.u64 	%rd5, [_Z19fc_backward_weightsPKfS0_Pfiii_param_1];
	ld.param.u64 	%rd3, [_Z19fc_backward_weightsPKfS0_Pfiii_param_2];
	ld.param.u32 	%r20, [_Z19fc_backward_weightsPKfS0_Pfiii_param_3];
	ld.param.u32 	%r21, [_Z19fc_backward_weightsPKfS0_Pfiii_param_4];
	ld.param.u32 	%r22, [_Z19fc_backward_weightsPKfS0_Pfiii_param_5];
	cvta.to.global.u64 	%rd1, %rd5;
	cvta.to.global.u64 	%rd2, %rd4;
	mov.u32 	%r23, %ctaid.y;
	mov.u32 	%r24, %ntid.y;
	mov.u32 	%r25, %tid.y;
	mad.lo.s32 	%r1, %r23, %r24, %r25;
	mov.u32 	%r26, %ctaid.x;
	mov.u32 	%r27, %ntid.x;
	mov.u32 	%r28, %tid.x;
	mad.lo.s32 	%r2, %r26, %r27, %r28;
	setp.ge.s32 	%p1, %r1, %r21;
	setp.ge.s32 	%p2, %r2, %r22;
	or.pred  	%p3, %p1, %p2;
	@%p3 bra 	$L__BB1_14;
	setp.lt.s32 	%p4, %r20, 1;
	mov.f32 	%f69, 0f00000000;
	@%p4 bra 	$L__BB1_13;
	and.b32  	%r3, %r20, 7;
	setp.lt.u32 	%p5, %r20, 8;
	mov.f32 	%f69, 0f00000000;
	mov.b32 	%r42, 0;
	@%p5 bra 	$L__BB1_5;
	and.b32  	%r42, %r20, 2147483640;
	neg.s32 	%r40, %r42;
	shl.b32 	%r6, %r22, 3;
	shl.b32 	%r7, %r21, 3;
	mov.f32 	%f69, 0f00000000;
	mul.wide.s32 	%rd10, %r21, 4;
	mul.wide.s32 	%rd12, %r22, 4;
	mov.u32 	%r38, %r1;
	mov.u32 	%r39, %r2;
$L__BB1_4:
	.pragma "nounroll";
	mul.wide.s32 	%rd6, %r38, 4;
	add.s64 	%rd7, %rd2, %rd6;
	ld.global.f32 	%f17, [%rd7];
	mul.wide.s32 	%rd8, %r39, 4;
	add.s64 	%rd9, %rd1, %rd8;
	ld.global.f32 	%f18, [%rd9];
	fma.rn.f32 	%f19, %f17, %f18, %f69;
	add.s64 	%rd11, %rd7, %rd10;
	ld.global.f32 	%f20, [%rd11];
	add.s64 	%rd13, %rd9, %rd12;
	ld.global.f32 	%f21, [%rd13];
	fma.rn.f32 	%f22, %f20, %f21, %f19;
	add.s64 	%rd14, %rd11, %rd10;
	ld.global.f32 	%f23, [%rd14];
	add.s64 	%rd15, %rd13, %rd12;
	ld.global.f32 	%f24, [%rd15];
	fma.rn.f32 	%f25, %f23, %f24, %f22;
	add.s64 	%rd16, %rd14, %rd10;
	ld.global.f32 	%f26, [%rd16];
	add.s64 	%rd17, %rd15, %rd12;
	ld.global.f32 	%f27, [%rd17];
	fma.rn.f32 	%f28, %f26, %f27, %f25;
	add.s64 	%rd18, %rd16, %rd10;
	ld.global.f32 	%f29, [%rd18];
	add.s64 	%rd19, %rd17, %rd12;
	ld.global.f32 	%f30, [%rd19];
	fma.rn.f32 	%f31, %f29, %f30, %f28;
	add.s64 	%rd20, %rd18, %rd10;
	ld.global.f32 	%f32, [%rd20];
	add.s64 	%rd21, %rd19, %rd12;
	ld.global.f32 	%f33, [%rd21];
	fma.rn.f32 	%f34, %f32, %f33, %f31;
	add.s64 	%rd22, %rd20, %rd10;
	ld.global.f32 	%f35, [%rd22];
	add.s64 	%rd23, %rd21, %rd12;
	ld.global.f32 	%f36, [%rd23];
	fma.rn.f32 	%f37, %f35, %f36, %f34;
	add.s64 	%rd24, %rd22, %rd10;
	ld.global.f32 	%f38, [%rd24];
	add.s64 	%rd25, %rd23, %rd12;
	ld.global.f32 	%f39, [%rd25];
	fma.rn.f32 	%f69, %f38, %f39, %f37;
	add.s32 	%r40, %r40, 8;
	add.s32 	%r39, %r39, %r6;
	add.s32 	%r38, %r38, %r7;
	setp.ne.s32 	%p6, %r40, 0;
	@%p6 bra 	$L__BB1_4;
$L__BB1_5:
	setp.eq.s32 	%p7, %r3, 0;
	@%p7 bra 	$L__BB1_13;
	and.b32  	%r15, %r20, 3;
	setp.lt.u32 	%p8, %r3, 4;
	@%p8 bra 	$L__BB1_8;
	mad.lo.s32 	%r30, %r42, %r21, %r1;
	mul.wide.s32 	%rd26, %r30, 4;
	add.s64 	%rd27, %rd2, %rd26;
	ld.global.f32 	%f41, [%rd27];
	mad.lo.s32 	%r31, %r42, %r22, %r2;
	mul.wide.s32 	%rd28, %r31, 4;
	add.s64 	%rd29, %rd1, %rd28;
	ld.global.f32 	%f42, [%rd29];
	fma.rn.f32 	%f43, %f41, %f42, %f69;
	mul.wide.s32 	%rd30, %r21, 4;
	add.s64 	%rd31, %rd27, %rd30;
	ld.global.f32 	%f44, [%rd31];
	mul.wide.s32 	%rd32, %r22, 4;
	add.s64 	%rd33, %rd29, %rd32;
	ld.global.f32 	%f45, [%rd33];
	fma.rn.f32 	%f46, %f44, %f45, %f43;
	add.s64 	%rd34, %rd31, %rd30;
	ld.global.f32 	%f47, [%rd34];
	add.s64 	%rd35, %rd33, %rd32;
	ld.global.f32 	%f48, [%rd35];
	fma.rn.f32 	%f49, %f47, %f48, %f46;
	add.s64 	%rd36, %rd34, %rd30;
	ld.global.f32 	%f50, [%rd36];
	add.s64 	%rd37, %rd35, %rd32;
	ld.global.f32 	%f51, [%rd37];
	fma.rn.f32 	%f69, %f50, %f51, %f49;
	add.s32 	%r42, %r42, 4;
$L__BB1_8:
	setp.eq.s32 	%p9, %r15, 0;
	@%p9 bra 	$L__BB1_13;
	setp.eq.s32 	%p10, %r15, 1;
	@%p10 bra 	$L__BB1_11;
	mad.lo.s32 	%r32, %r42, %r21, %r1;
	mul.wide.s32 	%rd38, %r32, 4;
	add.s64 	%rd39, %rd2, %rd38;
	ld.global.f32 	%f53, [%rd39];
	mad.lo.s32 	%r33, %r42, %r22, %r2;
	mul.wide.s32 	%rd40, %r33, 4;
	add.s64 	%rd41, %rd1, %rd40;
	ld.global.f32 	%f54, [%rd41];
	fma.rn.f32 	%f55, %f53, %f54, %f69;
	mul.wide.s32 	%rd42, %r21, 4;
	add.s64 	%rd43, %rd39, %rd42;
	ld.global.f32 	%f56, [%rd43];
	mul.wide.s32 	%rd44, %r22, 4;
	add.s64 	%rd45, %rd41, %rd44;
	ld.global.f32 	%f57, [%rd45];
	fma.rn.f32 	%f69, %f56, %f57, %f55;
	add.s32 	%r42, %r42, 2;
$L__BB1_11:
	and.b32  	%r34, %r20, 1;
	setp.eq.b32 	%p11, %r34, 1;
	not.pred 	%p12, %p11;
	@%p12 bra 	$L__BB1_13;
	mad.lo.s32 	%r35, %r42, %r21, %r1;
	mul.wide.s32 	%rd46, %r35, 4;
	add.s64 	%rd47, %rd2, %rd46;
	ld.global.f32 	%f58, [%rd47];
	mad.lo.s32 	%r36, %r42, %r22, %r2;
	mul.wide.s32 	%rd48, %r36, 4;
	add.s64 	%rd49, %rd1, %rd48;
	ld.global.f32 	%f59, [%rd49];
	fma.rn.f32 	%f69, %f58, %f59, %f69;
$L__BB1_13:
	cvt.rn.f32.s32 	%f60, %r20;
	div.rn.f32 	%f61, %f69, %f60;
	mad.lo.s32 	%r37, %r22, %r1, %r2;
	cvta.to.global.u64 	%rd50, %rd3;
	mul.wide.s32 	%rd51, %r37, 4;
	add.s64 	%rd52, %rd50, %rd51;
	st.global.f32 	[%rd52], %f61;
$L__BB1_14:
	ret;

}
	// .globl	_Z16fc_backward_biasPKfPfii
.visible .entry _Z16fc_backward_biasPKfPfii(
	.param .u64 .ptr .align 1 _Z16fc_backward_biasPKfPfii_param_0,
	.param .u64 .ptr .align 1 _Z16fc_backward_biasPKfPfii_param_1,
	.param .u32 _Z16fc_backward_biasPKfPfii_param_2,
	.param .u32 _Z16fc_backward_biasPKfPfii_param_3
)
{
	.reg .pred 	%p<11>;
	.reg .b32 	%r<38>;
	.reg .b32 	%f<85>;
	.reg .b64 	%rd<43>;

	ld.param.u64 	%rd3, [_Z16fc_backward_biasPKfPfii_param_0];
	ld.param.u64 	%rd2, [_Z16fc_backward_biasPKfPfii_param_1];
	ld.param.u32 	%r23, [_Z16fc_backward_biasPKfPfii_param_2];
	ld.param.u32 	%r24, [_Z16fc_backward_biasPKfPfii_param_3];
	cvta.to.global.u64 	%rd1, %rd3;
	mov.u32 	%r25, %ctaid.x;
	mov.u32 	%r26, %ntid.x;
	mov.u32 	%r27, %tid.x;
	mad.lo.s32 	%r1, %r25, %r26, %r27;
	setp.ge.s32 	%p1, %r1, %r24;
	@%p1 bra 	$L__BB2_15;
	setp.lt.s32 	%p2, %r23, 1;
	mov.f32 	%f84, 0f00000000;
	@%p2 bra 	$L__BB2_14;
	and.b32  	%r2, %r23, 15;
	setp.lt.u32 	%p3, %r23, 16;
	mov.f32 	%f84, 0f00000000;
	mov.b32 	%r34, 0;
	@%p3 bra 	$L__BB2_5;
	and.b32  	%r34, %r23, 2147483632;
	neg.s32 	%r32, %r34;
	shl.b32 	%r5, %r24, 4;
	mov.f32 	%f84, 0f00000000;
	mul.wide.s32 	%rd6, %r24, 4;
	mov.u32 	%r31, %r1;
$L__BB2_4:
	.pragma "nounroll";
	mul.wide.s32 	%rd4, %r31, 4;
	add.s64 	%rd5, %rd1, %rd4;
	ld.global.f32 	%f18, [%rd5];
	add.f32 	%f19, %f84, %f18;
	add.s64 	%rd7, %rd5, %rd6;
	ld.global.f32 	%f20, [%rd7];
	add.f32 	%f21, %f19, %f20;
	add.s64 	%rd8, %rd7, %rd6;
	ld.global.f32 	%f22, [%rd8];
	add.f32 	%f23, %f21, %f22;
	add.s64 	%rd9, %rd8, %rd6;
	ld.global.f32 	%f24, [%rd9];
	add.f32 	%f25, %f23, %f24;
	add.s64 	%rd10, %rd9, %rd6;
	ld.global.f32 	%f26, [%rd10];
	add.f32 	%f27, %f25, %f26;
	add.s64 	%rd11, %rd10, %rd6;
	ld.global.f32 	%f28, [%rd11];
	add.f32 	%f29, %f27, %f28;
	add.s64 	%rd12, %rd11, %rd6;
	ld.global.f32 	%f30, [%rd12];
	add.f32 	%f31, %f29, %f30;
	add.s64 	%rd13, %rd12, %rd6;
	ld.global.f32 	%f32, [%rd13];
	add.f32 	%f33, %f31, %f32;
	add.s64 	%rd14, %rd13, %rd6;
	ld.global.f32 	%f34, [%rd14];
	add.f32 	%f35, %f33, %f34;
	add.s64 	%rd15, %rd14, %rd6;
	ld.global.f32 	%f36, [%rd15];
	add.f32 	%f37, %f35, %f36;
	add.s64 	%rd16, %rd15, %rd6;
	ld.global.f32 	%f38, [%rd16];
	add.f32 	%f39, %f37, %f38;
	add.s64 	%rd17, %rd16, %rd6;
	ld.global.f32 	%f40, [%rd17];
	add.f32 	%f41, %f39, %f40;
	add.s64 	%rd18, %rd17, %rd6;
	ld.global.f32 	%f42, [%rd18];
	add.f32 	%f43, %f41, %f42;
	add.s64 	%rd19, %rd18, %rd6;
	ld.global.f32 	%f44, [%rd19];
	add.f32 	%f45, %f43, %f44;
	add.s64 	%rd20, %rd19, %rd6;
	ld.global.f32 	%f46, [%rd20];
	add.f32 	%f47, %f45, %f46;
	add.s64 	%rd21, %rd20, %rd6;
	ld.global.f32 	%f48, [%rd21];
	add.f32 	%f84, %f47, %f48;
	add.s32 	%r32, %r32, 16;
	add.s32 	%r31, %r31, %r5;
	setp.ne.s32 	%p4, %r32, 0;
	@%p4 bra 	$L__BB2_4;
$L__BB2_5:
	setp.eq.s32 	%p5, %r2, 0;
	@%p5 bra 	$L__BB2_14;
	and.b32  	%r11, %r23, 7;
	setp.lt.u32 	%p6, %r2, 8;
	@%p6 bra 	$L__BB2_8;
	mad.lo.s32 	%r29, %r34, %r24, %r1;
	mul.wide.s32 	%rd22, %r29, 4;
	add.s64 	%rd23, %rd1, %rd22;
	ld.global.f32 	%f50, [%rd23];
	add.f32 	%f51, %f84, %f50;
	mul.wide.s32 	%rd24, %r24, 4;
	add.s64 	%rd25, %rd23, %rd24;
	ld.global.f32 	%f52, [%rd25];
	add.f32 	%f53, %f51, %f52;
	add.s64 	%rd26, %rd25, %rd24;
	ld.global.f32 	%f54, [%rd26];
	add.f32 	%f55, %f53, %f54;
	add.s64 	%rd27, %rd26, %rd24;
	ld.global.f32 	%f56, [%rd27];
	add.f32 	%f57, %f55, %f56;
	add.s64 	%rd28, %rd27, %rd24;
	ld.global.f32 	%f58, [%rd28];
	add.f32 	%f59, %f57, %f58;
	add.s64 	%rd29, %rd28, %rd24;
	ld.global.f32 	%f60, [%rd29];
	add.f32 	%f61, %f59, %f60;
	add.s64 	%rd30, %rd29, %rd24;
	ld.global.f32 	%f62, [%rd30];
	add.f32 	%f63, %f61, %f62;
	add.s64 	%rd31, %rd30, %rd24;
	ld.global.f32 	%f64, [%rd31];
	add.f32 	%f84, %f63, %f64;
	add.s32 	%r34, %r34, 8;
$L__BB2_8:
	setp.eq.s32 	%p7, %r11, 0;
	@%p7 bra 	$L__BB2_14;
	and.b32  	%r14, %r23, 3;
	setp.lt.u32 	%p8, %r11, 4;
	@%p8 bra 	$L__BB2_11;
	mad.lo.s32 	%r30, %r34, %r24, %r1;
	mul.wide.s32 	%rd32, %r30, 4;
	add.s64 	%rd33, %rd1, %rd32;
	ld.global.f32 	%f66, [%rd33];
	add.f32 	%f67, %f84, %f66;
	mul.wide.s32 	%rd34, %r24, 4;
	add.s64 	%rd35, %rd33, %rd34;
	ld.global.f32 	%f68, [%rd35];
	add.f32 	%f69, %f67, %f68;
	add.s64 	%rd36, %rd35, %rd34;
	ld.global.f32 	%f70, [%rd36];
	add.f32 	%f71, %f69, %f70;
	add.s64 	%rd37, %rd36, %rd34;
	ld.global.f32 	%f72, [%rd37];
	add.f32 	%f84, %f71, %f72;
	add.s32 	%r34, %r34, 4;
$L__BB2_11:
	setp.eq.s32 	%p9, %r14, 0;
	@%p9 bra 	$L__BB2_14;
	mad.lo.s32 	%r37, %r34, %r24, %r1;
	neg.s32 	%r36, %r14;
$L__BB2_13:
	.pragma "nounroll";
	mul.wide.s32 	%rd38, %r37, 4;
	add.s64 	%rd39, %rd1, %rd38;
	ld.global.f32 	%f73, [%rd39];
	add.f32 	%f84, %f84, %f73;
	add.s32 	%r37, %r37, %r24;
	add.s32 	%r36, %r36, 1;
	setp.ne.s32 	%p10, %r36, 0;
	@%p10 bra 	$L__BB2_13;
$L__BB2_14:
	cvt.rn.f32.s32 	%f74, %r23;
	div.rn.f32 	%f75, %f84, %f74;
	cvta.to.global.u64 	%rd40, %rd2;
	mul.wide.s32 	%rd41, %r1, 4;
	add.s64 	%rd42, %rd40, %rd41;
	st.global.f32 	[%rd42], %f75;
$L__BB2_15:
	ret;

}
	// .globl	_Z17fc_backward_inputPKfS0_S0_Pfiii
.visible .entry _Z17fc_backward_inputPKfS0_S0_Pfiii(
	.param .u64 .ptr .align 1 _Z17fc_backward_inputPKfS0_S0_Pfiii_param_0,
	.param .u64 .ptr .align 1 _Z17fc_backward_inputPKfS0_S0_Pfiii_param_1,
	.param .u64 .ptr .align 1 _Z17fc_backward_inputPKfS0_S0_Pfiii_param_2,
	.param .u64 .ptr .align 1 _Z17fc_backward_inputPKfS0_S0_Pfiii_param_3,
	.param .u32 _Z17fc_backward_inputPKfS0_S0_Pfiii_param_4,
	.param .u32 _Z17fc_backward_inputPKfS0_S0_Pfiii_param_5,
	.param .u32 _Z17fc_backward_inputPKfS0_S0_Pfiii_param_6
)
{
	.reg .pred 	%p<28>;
	.reg .b32 	%r<38>;
	.reg .b32 	%f<111>;
	.reg .b64 	%rd<70>;

	ld.param.u64 	%rd21, [_Z17fc_backward_inputPKfS0_S0_Pfiii_param_0];
	ld.param.u64 	%rd22, [_Z17fc_backward_inputPKfS0_S0_Pfiii_param_1];
	ld.param.u64 	%rd23, [_Z17fc_backward_inputPKfS0_S0_Pfiii_param_2];
	ld.param.u64 	%rd20, [_Z17fc_backward_inputPKfS0_S0_Pfiii_param_3];
	ld.param.u32 	%r20, [_Z17fc_backward_inputPKfS0_S0_Pfiii_param_4];
	ld.param.u32 	%r18, [_Z17fc_backward_inputPKfS0_S0_Pfiii_param_5];
	ld.param.u32 	%r19, [_Z17fc_backward_inputPKfS0_S0_Pfiii_param_6];
	cvta.to.global.u64 	%rd1, %rd21;
	cvta.to.global.u64 	%rd2, %rd22;
	cvta.to.global.u64 	%rd3, %rd23;
	mov.u32 	%r1, %ctaid.y;
	mov.u32 	%r21, %ctaid.x;
	mov.u32 	%r22, %ntid.x;
	mov.u32 	%r23, %tid.x;
	mad.lo.s32 	%r2, %r21, %r22, %r23;
	setp.ge.s32 	%p1, %r1, %r20;
	setp.ge.s32 	%p2, %r2, %r18;
	or.pred  	%p3, %p1, %p2;
	@%p3 bra 	$L__BB3_43;
	setp.lt.s32 	%p4, %r19, 1;
	mov.f32 	%f90, 0f00000000;
	@%p4 bra 	$L__BB3_42;
	mul.lo.s32 	%r3, %r19, %r1;
	mul.lo.s32 	%r4, %r19, %r2;
	and.b32  	%r5, %r19, 7;
	setp.lt.u32 	%p5, %r19, 8;
	mov.f32 	%f90, 0f00000000;
	mov.b32 	%r36, 0;
	@%p5 bra 	$L__BB3_21;
	and.b32  	%r36, %r19, 2147483640;
	mul.wide.u32 	%rd24, %r3, 4;
	add.s64 	%rd25, %rd24, 16;
	add.s64 	%rd69, %rd3, %rd25;
	add.s64 	%rd68, %rd2, %rd25;
	mul.wide.s32 	%rd26, %r4, 4;
	add.s64 	%rd27, %rd26, %rd1;
	add.s64 	%rd67, %rd27, 16;
	neg.s32 	%r33, %r36;
	mov.f32 	%f90, 0f00000000;
	mov.u32 	%r34, %r4;
$L__BB3_4:
	.pragma "nounroll";
	ld.global.f32 	%f42, [%rd69+-16];
	setp.leu.f32 	%p6, %f42, 0f00000000;
	@%p6 bra 	$L__BB3_6;
	ld.global.f32 	%f43, [%rd68+-16];
	mul.wide.s32 	%rd28, %r34, 4;
	add.s64 	%rd29, %rd1, %rd28;
	ld.global.f32 	%f44, [%rd29];
	fma.rn.f32 	%f90, %f43, %f44, %f90;
$L__BB3_6:
	ld.global.f32 	%f45, [%rd69+-12];
	setp.leu.f32 	%p7, %f45, 0f00000000;
	@%p7 bra 	$L__BB3_8;
	ld.global.f32 	%f46, [%rd68+-12];
	ld.global.f32 	%f47, [%rd67+-12];
	fma.rn.f32 	%f90, %f46, %f47, %f90;
$L__BB3_8:
	ld.global.f32 	%f48, [%rd69+-8];
	setp.leu.f32 	%p8, %f48, 0f00000000;
	@%p8 bra 	$L__BB3_10;
	ld.global.f32 	%f49, [%rd68+-8];
	ld.global.f32 	%f50, [%rd67+-8];
	fma.rn.f32 	%f90, %f49, %f50, %f90;
$L__BB3_10:
	ld.global.f32 	%f51, [%rd69+-4];
	setp.leu.f32 	%p9, %f51, 0f00000000;
	@%p9 bra 	$L__BB3_12;
	ld.global.f32 	%f52, [%rd68+-4];
	ld.global.f32 	%f53, [%rd67+-4];
	fma.rn.f32 	%f90, %f52, %f53, %f90;
$L__BB3_12:
	ld.global.f32 	%f54, [%rd69];
	setp.leu.f32 	%p10, %f54, 0f00000000;
	@%p10 bra 	$L__BB3_14;
	ld.global.f32 	%f55, [%rd68];
	ld.global.f32 	%f56, [%rd67];
	fma.rn.f32 	%f90, %f55, %f56, %f90;
$L__BB3_14:
	ld.global.f32 	%f57, [%rd69+4];
	setp.leu.f32 	%p11, %f57, 0f00000000;
	@%p11 bra 	$L__BB3_16;
	ld.global.f32 	%f58, [%rd68+4];
	ld.global.f32 	%f59, [%rd67+4];
	fma.rn.f32 	%f90, %f58, %f59, %f90;
$L__BB3_16:
	ld.global.f32 	%f60, [%rd69+8];
	setp.leu.f32 	%p12, %f60, 0f00000000;
	@%p12 bra 	$L__BB3_18;
	ld.global.f32 	%f61, [%rd68+8];
	ld.global.f32 	%f62, [%rd67+8];
	fma.rn.f32 	%f90, %f61, %f62, %f90;
$L__BB3_18:
	ld.global.f32 	%f63, [%rd69+12];
	setp.leu.f32 	%p13, %f63, 0f00000000;
	@%p13 bra 	$L__BB3_20;
	ld.global.f32 	%f64, [%rd68+12];
	ld.global.f32 	%f65, [%rd67+12];
	fma.rn.f32 	%f90, %f64, %f65, %f90;
$L__BB3_20:
	add.s64 	%rd69, %rd69, 32;
	add.s64 	%rd68, %rd68, 32;
	add.s32 	%r34, %r34, 8;
	add.s64 	%rd67, %rd67, 32;
	add.s32 	%r33, %r33, 8;
	setp.ne.s32 	%p14, %r33, 0;
	@%p14 bra 	$L__BB3_4;
$L__BB3_21:
	setp.eq.s32 	%p15, %r5, 0;
	@%p15 bra 	$L__BB3_42;
	and.b32  	%r13, %r19, 3;
	setp.lt.u32 	%p16, %r5, 4;
	@%p16 bra 	$L__BB3_32;
	add.s32 	%r25, %r36, %r3;
	cvt.u64.u32 	%rd13, %r25;
	mul.wide.u32 	%rd30, %r25, 4;
	add.s64 	%rd31, %rd3, %rd30;
	ld.global.f32 	%f67, [%rd31];
	setp.leu.f32 	%p17, %f67, 0f00000000;
	@%p17 bra 	$L__BB3_25;
	shl.b64 	%rd32, %rd13, 2;
	add.s64 	%rd33, %rd2, %rd32;
	ld.global.f32 	%f68, [%rd33];
	add.s32 	%r26, %r36, %r4;
	mul.wide.s32 	%rd34, %r26, 4;
	add.s64 	%rd35, %rd1, %rd34;
	ld.global.f32 	%f69, [%rd35];
	fma.rn.f32 	%f90, %f68, %f69, %f90;
$L__BB3_25:
	cvt.u64.u32 	%rd36, %r3;
	cvt.u64.u32 	%rd37, %r36;
	add.s64 	%rd38, %rd37, %rd36;
	shl.b64 	%rd39, %rd38, 2;
	add.s64 	%rd14, %rd2, %rd39;
	add.s64 	%rd15, %rd3, %rd39;
	ld.global.f32 	%f70, [%rd15+4];
	setp.leu.f32 	%p18, %f70, 0f00000000;
	cvt.s64.s32 	%rd40, %r4;
	add.s64 	%rd41, %rd37, %rd40;
	shl.b64 	%rd42, %rd41, 2;
	add.s64 	%rd16, %rd1, %rd42;
	@%p18 bra 	$L__BB3_27;
	ld.global.f32 	%f71, [%rd14+4];
	ld.global.f32 	%f72, [%rd16+4];
	fma.rn.f32 	%f90, %f71, %f72, %f90;
$L__BB3_27:
	ld.global.f32 	%f73, [%rd15+8];
	setp.leu.f32 	%p19, %f73, 0f00000000;
	@%p19 bra 	$L__BB3_29;
	ld.global.f32 	%f74, [%rd14+8];
	ld.global.f32 	%f75, [%rd16+8];
	fma.rn.f32 	%f90, %f74, %f75, %f90;
$L__BB3_29:
	ld.global.f32 	%f76, [%rd15+12];
	setp.leu.f32 	%p20, %f76, 0f00000000;
	@%p20 bra 	$L__BB3_31;
	ld.global.f32 	%f77, [%rd14+12];
	ld.global.f32 	%f78, [%rd16+12];
	fma.rn.f32 	%f90, %f77, %f78, %f90;
$L__BB3_31:
	add.s32 	%r36, %r36, 4;
$L__BB3_32:
	setp.eq.s32 	%p21, %r13, 0;
	@%p21 bra 	$L__BB3_42;
	setp.eq.s32 	%p22, %r13, 1;
	@%p22 bra 	$L__BB3_39;
	add.s32 	%r27, %r36, %r3;
	cvt.u64.u32 	%rd17, %r27;
	mul.wide.u32 	%rd43, %r27, 4;
	add.s64 	%rd44, %rd3, %rd43;
	ld.global.f32 	%f80, [%rd44];
	setp.leu.f32 	%p23, %f80, 0f00000000;
	@%p23 bra 	$L__BB3_36;
	shl.b64 	%rd45, %rd17, 2;
	add.s64 	%rd46, %rd2, %rd45;
	ld.global.f32 	%f81, [%rd46];
	add.s32 	%r28, %r36, %r4;
	mul.wide.s32 	%rd47, %r28, 4;
	add.s64 	%rd48, %rd1, %rd47;
	ld.global.f32 	%f82, [%rd48];
	fma.rn.f32 	%f90, %f81, %f82, %f90;
$L__BB3_36:
	cvt.u64.u32 	%rd49, %r3;
	cvt.u64.u32 	%rd50, %r36;
	add.s64 	%rd18, %rd50, %rd49;
	shl.b64 	%rd51, %rd18, 2;
	add.s64 	%rd52, %rd3, %rd51;
	ld.global.f32 	%f83, [%rd52+4];
	setp.leu.f32 	%p24, %f83, 0f00000000;
	@%p24 bra 	$L__BB3_38;
	add.s64 	%rd54, %rd2, %rd51;
	ld.global.f32 	%f84, [%rd54+4];
	cvt.s64.s32 	%rd55, %r4;
	add.s64 	%rd57, %rd50, %rd55;
	shl.b64 	%rd58, %rd57, 2;
	add.s64 	%rd59, %rd1, %rd58;
	ld.global.f32 	%f85, [%rd59+4];
	fma.rn.f32 	%f90, %f84, %f85, %f90;
$L__BB3_38:
	add.s32 	%r36, %r36, 2;
$L__BB3_39:
	and.b32  	%r29, %r19, 1;
	setp.eq.b32 	%p25, %r29, 1;
	not.pred 	%p26, %p25;
	@%p26 bra 	$L__BB3_42;
	add.s32 	%r30, %r36, %r3;
	mul.wide.u32 	%rd60, %r30, 4;
	add.s64 	%rd19, %rd2, %rd60;
	add.s64 	%rd61, %rd3, %rd60;
	ld.global.f32 	%f86, [%rd61];
	setp.leu.f32 	%p27, %f86, 0f00000000;
	@%p27 bra 	$L__BB3_42;
	ld.global.f32 	%f87, [%rd19];
	add.s32 	%r31, %r36, %r4;
	mul.wide.s32 	%rd62, %r31, 4;
	add.s64 	%rd63, %rd1, %rd62;
	ld.global.f32 	%f88, [%rd63];
	fma.rn.f32 	%f90, %f87, %f88, %f90;
$L__BB3_42:
	mad.lo.s32 	%r32, %r18, %r1, %r2;
	cvta.to.global.u64 	%rd64, %rd20;
	mul.wide.s32 	%rd65, %r32, 4;
	add.s64 	%rd66, %rd64, %rd65;
	st.global.f32 	[%rd66], %f90;
$L__BB3_43:
	ret;

}
	// .globl	_Z16mse_loss_forwardPKfS0_Pfii
.visible .entry _Z16mse_loss_forwardPKfS0_Pfii(
	.param .u64 .ptr .align 1 _Z16mse_loss_forwardPKfS0_Pfii_param_0,
	.param .u64 .ptr .align 1 _Z16mse_loss_forwardPKfS0_Pfii_param_1,
	.param .u64 .ptr .align 1 _Z16mse_loss_forwardPKfS0_Pfii_param_2,
	.param .u32 _Z16mse_loss_forwardPKfS0_Pfii_param_3,
	.param .u32 _Z16mse_loss_forwardPKfS0_Pfii_param_4
)
{
	.reg .pred 	%p<6>;
	.reg .b32 	%r<16>;
	.reg .b32 	%f<16>;
	.reg .b64 	%rd<10>;

	ld.param.u64 	%rd1, [_Z16mse_loss_forwardPKfS0_Pfii_param_0];
	ld.param.u64 	%rd2, [_Z16mse_loss_forwardPKfS0_Pfii_param_1];
	ld.param.u64 	%rd3, [_Z16mse_loss_forwardPKfS0_Pfii_param_2];
	ld.param.u32 	%r7, [_Z16mse_loss_forwardPKfS0_Pfii_param_3];
	ld.param.u32 	%r8, [_Z16mse_loss_forwardPKfS0_Pfii_param_4];
	mov.u32 	%r9, %ctaid.x;
	mov.u32 	%r15, %ntid.x;
	mov.u32 	%r2, %tid.x;
	mad.lo.s32 	%r3, %r9, %r15, %r2;
	mul.lo.s32 	%r10, %r8, %r7;
	setp.ge.s32 	%p1, %r3, %r10;
	mov.f32 	%f15, 0f00000000;
	@%p1 bra 	$L__BB4_2;
	cvta.to.global.u64 	%rd4, %rd1;
	cvta.to.global.u64 	%rd5, %rd2;
	mul.wide.s32 	%rd6, %r3, 4;
	add.s64 	%rd7, %rd4, %rd6;
	ld.global.f32 	%f4, [%rd7];
	add.s64 	%rd8, %rd5, %rd6;
	ld.global.f32 	%f5, [%rd8];
	sub.f32 	%f6, %f4, %f5;
	mul.f32 	%f15, %f6, %f6;
$L__BB4_2:
	shl.b32 	%r11, %r2, 2;
	mov.u32 	%r12, sdata;
	add.s32 	%r4, %r12, %r11;
	st.shared.f32 	[%r4], %f15;
	bar.sync 	0;
	setp.lt.u32 	%p2, %r15, 2;
	@%p2 bra 	$L__BB4_6;
$L__BB4_3:
	shr.u32 	%r6, %r15, 1;
	setp.ge.u32 	%p3, %r2, %r6;
	@%p3 bra 	$L__BB4_5;
	shl.b32 	%r13, %r6, 2;
	add.s32 	%r14, %r4, %r13;
	ld.shared.f32 	%f7, [%r14];
	ld.shared.f32 	%f8, [%r4];
	add.f32 	%f9, %f7, %f8;
	st.shared.f32 	[%r4], %f9;
$L__BB4_5:
	bar.sync 	0;
	setp.gt.u32 	%p4, %r15, 3;
	mov.u32 	%r15, %r6;
	@%p4 bra 	$L__BB4_3;
$L__BB4_6:
	setp.ne.s32 	%p5, %r2, 0;
	@%p5 bra 	$L__BB4_8;
	ld.shared.f32 	%f10, [sdata];
	cvt.rn.f32.s32 	%f11, %r7;
	add.f32 	%f12, %f11, %f11;
	div.rn.f32 	%f13, %f10, %f12;
	cvta.to.global.u64 	%rd9, %rd3;
	atom.global.add.f32 	%f14, [%rd9], %f13;
$L__BB4_8:
	ret;

}
	// .globl	_Z17mse_loss_backwardPKfS0_Pfii
.visible .entry _Z17mse_loss_backwardPKfS0_Pfii(
	.param .u64 .ptr .align 1 _Z17mse_loss_backwardPKfS0_Pfii_param_0,
	.param .u64 .ptr .align 1 _Z17mse_loss_backwardPKfS0_Pfii_param_1,
	.param .u64 .ptr .align 1 _Z17mse_loss_backwardPKfS0_Pfii_param_2,
	.param .u32 _Z17mse_loss_backwardPKfS0_Pfii_param_3,
	.param .u32 _Z17mse_loss_backwardPKfS0_Pfii_param_4
)
{
	.reg .pred 	%p<2>;
	.reg .b32 	%r<8>;
	.reg .b32 	%f<6>;
	.reg .b64 	%rd<11>;

	ld.param.u64 	%rd1, [_Z17mse_loss_backwardPKfS0_Pfii_param_0];
	ld.param.u64 	%rd2, [_Z17mse_loss_backwardPKfS0_Pfii_param_1];
	ld.param.u64 	%rd3, [_Z17mse_loss_backwardPKfS0_Pfii_param_2];
	ld.param.u32 	%r2, [_Z17mse_loss_backwardPKfS0_Pfii_param_3];
	ld.param.u32 	%r3, [_Z17mse_loss_backwardPKfS0_Pfii_param_4];
	mov.u32 	%r4, %ctaid.x;
	mov.u32 	%r5, %ntid.x;
	mov.u32 	%r6, %tid.x;
	mad.lo.s32 	%r1, %r4, %r5, %r6;
	mul.lo.s32 	%r7, %r3, %r2;
	setp.ge.s32 	%p1, %r1, %r7;
	@%p1 bra 	$L__BB5_2;
	cvta.to.global.u64 	%rd4, %rd1;
	cvta.to.global.u64 	%rd5, %rd2;
	cvta.to.global.u64 	%rd6, %rd3;
	mul.wide.s32 	%rd7, %r1, 4;
	add.s64 	%rd8, %rd4, %rd7;
	ld.global.f32 	%f1, [%rd8];
	add.s64 	%rd9, %rd5, %rd7;
	ld.global.f32 	%f2, [%rd9];
	sub.f32 	%f3, %f1, %f2;
	cvt.rn.f32.s32 	%f4, %r2;
	div.rn.f32 	%f5, %f3, %f4;
	add.s64 	%rd10, %rd6, %rd7;
	st.global.f32 	[%rd10], %f5;
$L__BB5_2:
	ret;

}
	// .globl	_Z26cross_entropy_loss_forwardPKfPKiPfii
.visible .entry _Z26cross_entropy_loss_forwardPKfPKiPfii(
	.param .u64 .ptr .align 1 _Z26cross_entropy_loss_forwardPKfPKiPfii_param_0,
	.param .u64 .ptr .align 1 _Z26cross_entropy_loss_forwardPKfPKiPfii_param_1,
	.param .u64 .ptr .align 1 _Z26cross_entropy_loss_forwardPKfPKiPfii_param_2,
	.param .u32 _Z26cross_entropy_loss_forwardPKfPKiPfii_param_3,
	.param .u32 _Z26cross_entropy_loss_forwardPKfPKiPfii_param_4
)
{
	.reg .pred 	%p<2>;
	.reg .b32 	%r<9>;
	.reg .b32 	%f<6>;
	.reg .b64 	%rd<11>;

	ld.param.u64 	%rd1, [_Z26cross_entropy_loss_forwardPKfPKiPfii_param_0];
	ld.param.u64 	%rd2, [_Z26cross_entropy_loss_forwardPKfPKiPfii_param_1];
	ld.param.u64 	%rd3, [_Z26cross_entropy_loss_forwardPKfPKiPfii_param_2];
	ld.param.u32 	%r2, [_Z26cross_entropy_loss_forwardPKfPKiPfii_param_3];
	ld.param.u32 	%r3, [_Z26cross_entropy_loss_forwardPKfPKiPfii_param_4];
	mov.u32 	%r4, %ctaid.x;
	mov.u32 	%r5, %ntid.x;
	mov.u32 	%r6, %tid.x;
	mad.lo.s32 	%r1, %r4, %r5, %r6;
	setp.ge.s32 	%p1, %r1, %r2;
	@%p1 bra 	$L__BB6_2;
	cvta.to.global.u64 	%rd4, %rd2;
	cvta.to.global.u64 	%rd5, %rd1;
	cvta.to.global.u64 	%rd6, %rd3;
	mul.wide.s32 	%rd7, %r1, 4;
	add.s64 	%rd8, %rd4, %rd7;
	ld.global.u32 	%r7, [%rd8];
	mad.lo.s32 	%r8, %r3, %r1, %r7;
	mul.wide.s32 	%rd9, %r8, 4;
	add.s64 	%rd10, %rd5, %rd9;
	ld.global.f32 	%f1, [%rd10];
	neg.f32 	%f2, %f1;
	cvt.rn.f32.s32 	%f3, %r2;
	div.rn.f32 	%f4, %f2, %f3;
	atom.global.add.f32 	%f5, [%rd6], %f4;
$L__BB6_2:
	ret;

}
	// .globl	_Z27cross_entropy_loss_backwardPKfPKiPfii
.visible .entry _Z27cross_entropy_loss_backwardPKfPKiPfii(
	.param .u64 .ptr .align 1 _Z27cross_entropy_loss_backwardPKfPKiPfii_param_0,
	.param .u64 .ptr .align 1 _Z27cross_entropy_loss_backwardPKfPKiPfii_param_1,
	.param .u64 .ptr .align 1 _Z27cross_entropy_loss_backwardPKfPKiPfii_param_2,
	.param .u32 _Z27cross_entropy_loss_backwardPKfPKiPfii_param_3,
	.param .u32 _Z27cross_entropy_loss_backwardPKfPKiPfii_param_4
)
{
	.reg .pred 	%p<5>;
	.reg .b32 	%r<10>;
	.reg .b32 	%f<6>;
	.reg .b64 	%rd<12>;

	ld.param.u64 	%rd1, [_Z27cross_entropy_loss_backwardPKfPKiPfii_param_0];
	ld.param.u64 	%rd2, [_Z27cross_entropy_loss_backwardPKfPKiPfii_param_1];
	ld.param.u64 	%rd3, [_Z27cross_entropy_loss_backwardPKfPKiPfii_param_2];
	ld.param.u32 	%r3, [_Z27cross_entropy_loss_backwardPKfPKiPfii_param_3];
	ld.param.u32 	%r4, [_Z27cross_entropy_loss_backwardPKfPKiPfii_param_4];
	mov.u32 	%r1, %ctaid.y;
	mov.u32 	%r5, %ctaid.x;
	mov.u32 	%r6, %ntid.x;
	mov.u32 	%r7, %tid.x;
	mad.lo.s32 	%r2, %r5, %r6, %r7;
	setp.ge.s32 	%p1, %r1, %r3;
	setp.ge.s32 	%p2, %r2, %r4;
	or.pred  	%p3, %p1, %p2;
	@%p3 bra 	$L__BB7_2;
	cvta.to.global.u64 	%rd4, %rd2;
	cvta.to.global.u64 	%rd5, %rd1;
	cvta.to.global.u64 	%rd6, %rd3;
	mul.wide.u32 	%rd7, %r1, 4;
	add.s64 	%rd8, %rd4, %rd7;
	ld.global.u32 	%r8, [%rd8];
	mad.lo.s32 	%r9, %r4, %r1, %r2;
	mul.wide.s32 	%rd9, %r9, 4;
	add.s64 	%rd10, %rd5, %rd9;
	ld.global.f32 	%f1, [%rd10];
	setp.eq.s32 	%p4, %r2, %r8;
	add.f32 	%f2, %f1, 0fBF800000;
	selp.f32 	%f3, %f2, %f1, %p4;
	cvt.rn.f32.u32 	%f4, %r3;
	div.rn.f32 	%f5, %f3, %f4;
	add.s64 	%rd11, %rd6, %rd9;
	st.global.f32 	[%rd11], %f5;
$L__BB7_2:
	ret;

}


// ===== COMPILED SASS (sm_100) =====

	.target	sm_100

	.elftype	@"ET_EXEC"


//--------------------- .note.nv.tkinfo           --------------------------
	.section	.note.nv.tkinfo,"",@"SHT_NOTE"
	.sectionflags	@"SHF_NOTE_NV_TKINFO"
	.tkinfo
        /*0018*/ 	.word	0x00000002
        /*0030*/ 	.string	""
        /*0030*/ 	.string	"ptxas"
        /*0030*/ 	.string	"Cuda compilation tools, release 13.0, V13.0.88"
        /*0030*/ 	.string	"Build cuda_13.0.r13.0/compiler.36424714_0"
        /*0030*/ 	.string	"-arch sm_100 -m 64 "



//--------------------- .note.nv.cuinfo           --------------------------
	.section	.note.nv.cuinfo,"",@"SHT_NOTE"
	.sectionflags	@"SHF_NOTE_NV_CUINFO"
        /*0018*/ 	.short	0x0002
        /*001a*/ 	.short	0x0064
        /*001c*/ 	.short	0x0082
	.zero		2


//--------------------- .nv.info                  --------------------------
	.section	.nv.info,"",@"SHT_CUDA_INFO"
	.align	4


	//----- nvinfo : EIATTR_REGCOUNT
	.align		4
        /*0000*/ 	.byte	0x04, 0x2f
        /*0002*/ 	.short	(.L_1 - .L_0)
	.align		4
.L_0:
        /*0004*/ 	.word	index@(_Z10fc_forwardPKfS0_S0_Pfiii)
        /*0008*/ 	.word	0x00000020


	//----- nvinfo : EIATTR_FRAME_SIZE
	.align		4
.L_1:
        /*000c*/ 	.byte	0x04, 0x11
        /*000e*/ 	.short	(.L_3 - .L_2)
	.align		4
.L_2:
        /*0010*/ 	.word	index@(_Z10fc_forwardPKfS0_S0_Pfiii)
        /*0014*/ 	.word	0x00000000


	//----- nvinfo : EIATTR_REGCOUNT
	.align		4
.L_3:
        /*0018*/ 	.byte	0x04, 0x2f
        /*001a*/ 	.short	(.L_5 - .L_4)
	.align		4
.L_4:
        /*001c*/ 	.word	index@(_Z19fc_backward_weightsPKfS0_Pfiii)
        /*0020*/ 	.word	0x00000020


	//----- nvinfo : EIATTR_FRAME_SIZE
	.align		4
.L_5:
        /*0024*/ 	.byte	0x04, 0x11
        /*0026*/ 	.short	(.L_7 - .L_6)
	.align		4
.L_6:
        /*0028*/ 	.word	index@($__internal_5_$__cuda_sm3x_div_rn_noftz_f32_slowpath)
        /*002c*/ 	.word	0x00000000


	//----- nvinfo : EIATTR_FRAME_SIZE
	.align		4
.L_7:
        /*0030*/ 	.byte	0x04, 0x11
        /*0032*/ 	.short	(.L_9 - .L_8)
	.align		4
.L_8:
        /*0034*/ 	.word	index@(_Z19fc_backward_weightsPKfS0_Pfiii)
        /*0038*/ 	.word	0x00000000


	//----- nvinfo : EIATTR_REGCOUNT
	.align		4
.L_9:
        /*003c*/ 	.byte	0x04, 0x2f
        /*003e*/ 	.short	(.L_11 - .L_10)
	.align		4
.L_10:
        /*0040*/ 	.word	index@(_Z16fc_backward_biasPKfPfii)
        /*0044*/ 	.word	0x00000020


	//----- nvinfo : EIATTR_FRAME_SIZE
	.align		4
.L_11:
        /*0048*/ 	.byte	0x04, 0x11
        /*004a*/ 	.short	(.L_13 - .L_12)
	.align		4
.L_12:
        /*004c*/ 	.word	index@($__internal_4_$__cuda_sm3x_div_rn_noftz_f32_slowpath)
        /*0050*/ 	.word	0x00000000


	//----- nvinfo : EIATTR_FRAME_SIZE
	.align		4
.L_13:
        /*0054*/ 	.byte	0x04, 0x11
        /*0056*/ 	.short	(.L_15 - .L_14)
	.align		4
.L_14:
        /*0058*/ 	.word	index@(_Z16fc_backward_biasPKfPfii)
        /*005c*/ 	.word	0x00000000


	//----- nvinfo : EIATTR_REGCOUNT
	.align		4
.L_15:
        /*0060*/ 	.byte	0x04, 0x2f
        /*0062*/ 	.short	(.L_17 - .L_16)
	.align		4
.L_16:
        /*0064*/ 	.word	index@(_Z17fc_backward_inputPKfS0_S0_Pfiii)
        /*0068*/ 	.word	0x0000001e


	//----- nvinfo : EIATTR_FRAME_SIZE
	.align		4
.L_17:
        /*006c*/ 	.byte	0x04, 0x11
        /*006e*/ 	.short	(.L_19 - .L_18)
	.align		4
.L_18:
        /*0070*/ 	.word	index@(_Z17fc_backward_inputPKfS0_S0_Pfiii)
        /*0074*/ 	.word	0x00000000


	//----- nvinfo : EIATTR_REGCOUNT
	.align		4
.L_19:
        /*0078*/ 	.byte	0x04, 0x2f
        /*007a*/ 	.short	(.L_21 - .L_20)
	.align		4
.L_20:
        /*007c*/ 	.word	index@(_Z16mse_loss_forwardPKfS0_Pfii)
        /*0080*/ 	.word	0x0000000e


	//----- nvinfo : EIATTR_FRAME_SIZE
	.align		4
.L_21:
        /*0084*/ 	.byte	0x04, 0x11
        /*0086*/ 	.short	(.L_23 - .L_22)
	.align		4
.L_22:
        /*0088*/ 	.word	index@($__internal_3_$__cuda_sm3x_div_rn_noftz_f32_slowpath)
        /*008c*/ 	.word	0x00000000


	//----- nvinfo : EIATTR_FRAME_SIZE
	.align		4
.L_23:
        /*0090*/ 	.byte	0x04, 0x11
        /*0092*/ 	.short	(.L_25 - .L_24)
	.align		4
.L_24:
        /*0094*/ 	.word	index@(_Z16mse_loss_forwardPKfS0_Pfii)
        /*0098*/ 	.word	0x00000000


	//----- nvinfo : EIATTR_REGCOUNT
	.align		4
.L_25:
        /*009c*/ 	.byte	0x04, 0x2f
        /*009e*/ 	.short	(.L_27 - .L_26)
	.align		4
.L_26:
        /*00a0*/ 	.word	index@(_Z17mse_loss_backwardPKfS0_Pfii)
        /*00a4*/ 	.word	0x00000010


	//----- nvinfo : EIATTR_FRAME_SIZE
	.align		4
.L_27:
        /*00a8*/ 	.byte	0x04, 0x11
        /*00aa*/ 	.short	(.L_29 - .L_28)
	.align		4
.L_28:
        /*00ac*/ 	.word	index@($__internal_2_$__cuda_sm3x_div_rn_noftz_f32_slowpath)
        /*00b0*/ 	.word	0x00000000


	//----- nvinfo : EIATTR_FRAME_SIZE
	.align		4
.L_29:
        /*00b4*/ 	.byte	0x04, 0x11
        /*00b6*/ 	.short	(.L_31 - .L_30)
	.align		4
.L_30:
        /*00b8*/ 	.word	index@(_Z17mse_loss_backwardPKfS0_Pfii)
        /*00bc*/ 	.word	0x00000000


	//----- nvinfo : EIATTR_REGCOUNT
	.align		4
.L_31:
        /*00c0*/ 	.byte	0x04, 0x2f
        /*00c2*/ 	.short	(.L_33 - .L_32)
	.align		4
.L_32:
        /*00c4*/ 	.word	index@(_Z26cross_entropy_loss_forwardPKfPKiPfii)
        /*00c8*/ 	.word	0x0000000e


	//----- nvinfo : EIATTR_FRAME_SIZE
	.align		4
.L_33:
        /*00cc*/ 	.byte	0x04, 0x11
        /*00ce*/ 	.short	(.L_35 - .L_34)
	.align		4
.L_34:
        /*00d0*/ 	.word	index@($__internal_1_$__cuda_sm3x_div_rn_noftz_f32_slowpath)
        /*00d4*/ 	.word	0x00000000


	//----- nvinfo : EIATTR_FRAME_SIZE
	.align		4
.L_35:
        /*00d8*/ 	.byte	0x04, 0x11
        /*00da*/ 	.short	(.L_37 - .L_36)
	.align		4
.L_36:
        /*00dc*/ 	.word	index@(_Z26cross_entropy_loss_forwardPKfPKiPfii)
        /*00e0*/ 	.word	0x00000000


	//----- nvinfo : EIATTR_REGCOUNT
	.align		4
.L_37:
        /*00e4*/ 	.byte	0x04, 0x2f
        /*00e6*/ 	.short	(.L_39 - .L_38)
	.align		4
.L_38:
        /*00e8*/ 	.word	index@(_Z27cross_entropy_loss_backwardPKfPKiPfii)
        /*00ec*/ 	.word	0x0000000f


	//----- nvinfo : EIATTR_FRAME_SIZE
	.align		4
.L_39:
        /*00f0*/ 	.byte	0x04, 0x11
        /*00f2*/ 	.short	(.L_41 - .L_40)
	.align		4
.L_40:
        /*00f4*/ 	.word	index@($__internal_0_$__cuda_sm3x_div_rn_noftz_f32_slowpath)
        /*00f8*/ 	.word	0x00000000


	//----- nvinfo : EIATTR_FRAME_SIZE
	.align		4
.L_41:
        /*00fc*/ 	.byte	0x04, 0x11
        /*00fe*/ 	.short	(.L_43 - .L_42)
	.align		4
.L_42:
        /*0100*/ 	.word	index@(_Z27cross_entropy_loss_backwardPKfPKiPfii)
        /*0104*/ 	.word	0x00000000


	//----- nvinfo : EIATTR_MIN_STACK_SIZE
	.align		4
.L_43:
        /*0108*/ 	.byte	0x04, 0x12
        /*010a*/ 	.short	(.L_45 - .L_44)
	.align		4
.L_44:
        /*010c*/ 	.word	index@(_Z27cross_entropy_loss_backwardPKfPKiPfii)
        /*0110*/ 	.word	0x00000000


	//----- nvinfo : EIATTR_MIN_STACK_SIZE
	.align		4
.L_45:
        /*0114*/ 	.byte	0x04, 0x12
        /*0116*/ 	.short	(.L_47 - .L_46)
	.align		4
.L_46:
        /*0118*/ 	.word	index@(_Z26cross_entropy_loss_forwardPKfPKiPfii)
        /*011c*/ 	.word	0x00000000


	//----- nvinfo : EIATTR_MIN_STACK_SIZE
	.align		4
.L_47:
        /*0120*/ 	.byte	0x04, 0x12
        /*0122*/ 	.short	(.L_49 - .L_48)
	.align		4
.L_48:
        /*0124*/ 	.word	index@(_Z17mse_loss_backwardPKfS0_Pfii)
        /*0128*/ 	.word	0x00000000


	//----- nvinfo : EIATTR_MIN_STACK_SIZE
	.align		4
.L_49:
        /*012c*/ 	.byte	0x04, 0x12
        /*012e*/ 	.short	(.L_51 - .L_50)
	.align		4
.L_50:
        /*0130*/ 	.word	index@(_Z16mse_loss_forwardPKfS0_Pfii)
        /*0134*/ 	.word	0x00000000


	//----- nvinfo : EIATTR_MIN_STACK_SIZE
	.align		4
.L_51:
        /*0138*/ 	.byte	0x04, 0x12
        /*013a*/ 	.short	(.L_53 - .L_52)
	.align		4
.L_52:
        /*013c*/ 	.word	index@(_Z17fc_backward_inputPKfS0_S0_Pfiii)
        /*0140*/ 	.word	0x00000000


	//----- nvinfo : EIATTR_MIN_STACK_SIZE
	.align		4
.L_53:
        /*0144*/ 	.byte	0x04, 0x12
        /*0146*/ 	.short	(.L_55 - .L_54)
	.align		4
.L_54:
        /*0148*/ 	.word	index@(_Z16fc_backward_biasPKfPfii)
        /*014c*/ 	.word	0x00000000


	//----- nvinfo : EIATTR_MIN_STACK_SIZE
	.align		4
.L_55:
        /*0150*/ 	.byte	0x04, 0x12
        /*0152*/ 	.short	(.L_57 - .L_56)
	.align		4
.L_56:
        /*0154*/ 	.word	index@(_Z19fc_backward_weightsPKfS0_Pfiii)
        /*0158*/ 	.word	0x00000000


	//----- nvinfo : EIATTR_MIN_STACK_SIZE
	.align		4
.L_57:
        /*015c*/ 	.byte	0x04, 0x12
        /*015e*/ 	.short	(.L_59 - .L_58)
	.align		4
.L_58:
        /*0160*/ 	.word	index@(_Z10fc_forwardPKfS0_S0_Pfiii)
        /*0164*/ 	.word	0x00000000
.L_59:


//--------------------- .nv.compat                --------------------------
	.section	.nv.compat,"",@"SHT_CUDA_COMPAT_INFO"
	.align	4
        /*0000*/ 	.byte	0x02, 0x09, 0x00, 0x00, 0x02, 0x02, 0x01, 0x00, 0x02, 0x05, 0x05, 0x00, 0x03, 0x07, 0x01, 0x01
        /*0010*/ 	.byte	0x02, 0x03, 0x00, 0x00, 0x02, 0x06, 0x01, 0x00, 0x04, 0x0b, 0x08, 0x00, 0x01, 0x00, 0x00, 0x00
        /*0020*/ 	.byte	0x00, 0x00, 0x00, 0x00


//--------------------- .nv.info._Z27cross_entropy_loss_backwardPKfPKiPfii --------------------------
	.section	.nv.info._Z27cross_entropy_loss_backwardPKfPKiPfii,"",@"SHT_CUDA_INFO"
	.sectionflags	@""
	.align	4


	//----- nvinfo : EIATTR_CUDA_API_VERSION
	.align		4
        /*0000*/ 	.byte	0x04, 0x37
        /*0002*/ 	.short	(.L_61 - .L_60)
.L_60:
        /*0004*/ 	.word	0x00000082


	//----- nvinfo : EIATTR_KPARAM_INFO
	.align		4
.L_61:
        /*0008*/ 	.byte	0x04, 0x17
        /*000a*/ 	.short	(.L_63 - .L_62)
.L_62:
        /*000c*/ 	.word	0x00000000
        /*0010*/ 	.short	0x0004
        /*0012*/ 	.short	0x001c
        /*0014*/ 	.byte	0x00, 0xf0, 0x11, 0x00


	//----- nvinfo : EIATTR_KPARAM_INFO
	.align		4
.L_63:
        /*0018*/ 	.byte	0x04, 0x17
        /*001a*/ 	.short	(.L_65 - .L_64)
.L_64:
        /*001c*/ 	.word	0x00000000
        /*0020*/ 	.short	0x0003
        /*0022*/ 	.short	0x0018
        /*0024*/ 	.byte	0x00, 0xf0, 0x11, 0x00


	//----- nvinfo : EIATTR_KPARAM_INFO
	.align		4
.L_65:
        /*0028*/ 	.byte	0x04, 0x17
        /*002a*/ 	.short	(.L_67 - .L_66)
.L_66:
        /*002c*/ 	.word	0x00000000
        /*0030*/ 	.short	0x0002
        /*0032*/ 	.short	0x0010
        /*0034*/ 	.byte	0x00, 0xf5, 0x21, 0x00


	//----- nvinfo : EIATTR_KPARAM_INFO
	.align		4
.L_67:
        /*0038*/ 	.byte	0x04, 0x17
        /*003a*/ 	.short	(.L_69 - .L_68)
.L_68:
        /*003c*/ 	.word	0x00000000
        /*0040*/ 	.short	0x0001
        /*0042*/ 	.short	0x0008
        /*0044*/ 	.byte	0x00, 0xf5, 0x21, 0x00


	//----- nvinfo : EIATTR_KPARAM_INFO
	.align		4
.L_69:
        /*0048*/ 	.byte	0x04, 0x17
        /*004a*/ 	.short	(.L_71 - .L_70)
.L_70:
        /*004c*/ 	.word	0x00000000
        /*0050*/ 	.short	0x0000
        /*0052*/ 	.short	0x0000
        /*0054*/ 	.byte	0x00, 0xf5, 0x21, 0x00


	//----- nvinfo : EIATTR_SPARSE_MMA_MASK
	.align		4
.L_71:
        /*0058*/ 	.byte	0x03, 0x50
        /*005a*/ 	.short	0x0000


	//----- nvinfo : EIATTR_MAXREG_COUNT
	.align		4
        /*005c*/ 	.byte	0x03, 0x1b
        /*005e*/ 	.short	0x00ff


	//----- nvinfo : EIATTR_MERCURY_ISA_VERSION
	.align		4
        /*0060*/ 	.byte	0x03, 0x5f
        /*0062*/ 	.short	0x0101


	//----- nvinfo : EIATTR_VRC_CTA_INIT_COUNT
	.align		4
        /*0064*/ 	.byte	0x02, 0x4a
	.zero		1
	.zero		1


	//----- nvinfo : EIATTR_EXIT_INSTR_OFFSETS
	.align		4
        /*0068*/ 	.byte	0x04, 0x1c
        /*006a*/ 	.short	(.L_73 - .L_72)


	//   ....[0]....
.L_72:
        /*006c*/ 	.word	0x00000090


	//   ....[1]....
        /*0070*/ 	.word	0x00000250


	//----- nvinfo : EIATTR_CRS_STACK_SIZE
	.align		4
.L_73:
        /*0074*/ 	.byte	0x04, 0x1e
        /*0076*/ 	.short	(.L_75 - .L_74)
.L_74:
        /*0078*/ 	.word	0x00000000


	//----- nvinfo : EIATTR_CBANK_PARAM_SIZE
	.align		4
.L_75:
        /*007c*/ 	.byte	0x03, 0x19
        /*007e*/ 	.short	0x0020


	//----- nvinfo : EIATTR_PARAM_CBANK
	.align		4
        /*0080*/ 	.byte	0x04, 0x0a
        /*0082*/ 	.short	(.L_77 - .L_76)
	.align		4
.L_76:
        /*0084*/ 	.word	index@(.nv.constant0._Z27cross_entropy_loss_backwardPKfPKiPfii)
        /*0088*/ 	.short	0x0380
        /*008a*/ 	.short	0x0020


	//----- nvinfo : EIATTR_SW_WAR
	.align		4
.L_77:
        /*008c*/ 	.byte	0x04, 0x36
        /*008e*/ 	.short	(.L_79 - .L_78)
.L_78:
        /*0090*/ 	.word	0x00000008
.L_79:


//--------------------- .nv.info._Z26cross_entropy_loss_forwardPKfPKiPfii --------------------------
	.section	.nv.info._Z26cross_entropy_loss_forwardPKfPKiPfii,"",@"SHT_CUDA_INFO"
	.sectionflags	@""
	.align	4


	//----- nvinfo : EIATTR_CUDA_API_VERSION
	.align		4
        /*0000*/ 	.byte	0x04, 0x37
        /*0002*/ 	.short	(.L_81 - .L_80)
.L_80:
        /*0004*/ 	.word	0x00000082


	//----- nvinfo : EIATTR_KPARAM_INFO
	.align		4
.L_81:
        /*0008*/ 	.byte	0x04, 0x17
        /*000a*/ 	.short	(.L_83 - .L_82)
.L_82:
        /*000c*/ 	.word	0x00000000
        /*0010*/ 	.short	0x0004
        /*0012*/ 	.short	0x001c
        /*0014*/ 	.byte	0x00, 0xf0, 0x11, 0x00


	//----- nvinfo : EIATTR_KPARAM_INFO
	.align		4
.L_83:
        /*0018*/ 	.byte	0x04, 0x17
        /*001a*/ 	.short	(.L_85 - .L_84)
.L_84:
        /*001c*/ 	.word	0x00000000
        /*0020*/ 	.short	0x0003
        /*0022*/ 	.short	0x0018
        /*0024*/ 	.byte	0x00, 0xf0, 0x11, 0x00


	//----- nvinfo : EIATTR_KPARAM_INFO
	.align		4
.L_85:
        /*0028*/ 	.byte	0x04, 0x17
        /*002a*/ 	.short	(.L_87 - .L_86)
.L_86:
        /*002c*/ 	.word	0x00000000
        /*0030*/ 	.short	0x0002
        /*0032*/ 	.short	0x0010
        /*0034*/ 	.byte	0x00, 0xf5, 0x21, 0x00


	//----- nvinfo : EIATTR_KPARAM_INFO
	.align		4
.L_87:
        /*0038*/ 	.byte	0x04, 0x17
        /*003a*/ 	.short	(.L_89 - .L_88)
.L_88:
        /*003c*/ 	.word	0x00000000
        /*0040*/ 	.short	0x0001
        /*0042*/ 	.short	0x0008
        /*0044*/ 	.byte	0x00, 0xf5, 0x21, 0x00


	//----- nvinfo : EIATTR_KPARAM_INFO
	.align		4
.L_89:
        /*0048*/ 	.byte	0x04, 0x17
        /*004a*/ 	.short	(.L_91 - .L_90)
.L_90:
        /*004c*/ 	.word	0x00000000
        /*0050*/ 	.short	0x0000
        /*0052*/ 	.short	0x0000
        /*0054*/ 	.byte	0x00, 0xf5, 0x21, 0x00


	//----- nvinfo : EIATTR_SPARSE_MMA_MASK
	.align		4
.L_91:
        /*0058*/ 	.byte	0x03, 0x50
        /*005a*/ 	.short	0x0000


	//----- nvinfo : EIATTR_MAXREG_COUNT
	.align		4
        /*005c*/ 	.byte	0x03, 0x1b
        /*005e*/ 	.short	0x00ff


	//----- nvinfo : EIATTR_MERCURY_ISA_VERSION
	.align		4
        /*0060*/ 	.byte	0x03, 0x5f
        /*0062*/ 	.short	0x0101


	//----- nvinfo : EIATTR_VRC_CTA_INIT_COUNT
	.align		4
        /*0064*/ 	.byte	0x02, 0x4a
	.zero		1
	.zero		1


	//----- nvinfo : EIATTR_EXIT_INSTR_OFFSETS
	.align		4
        /*0068*/ 	.byte	0x04, 0x1c
        /*006a*/ 	.short	(.L_93 - .L_92)


	//   ....[0]....
.L_92:
        /*006c*/ 	.word	0x00000070


	//   ....[1]....
        /*0070*/ 	.word	0x00000210


	//----- nvinfo : EIATTR_CRS_STACK_SIZE
	.align		4
.L_93:
        /*0074*/ 	.byte	0x04, 0x1e
        /*0076*/ 	.short	(.L_95 - .L_94)
.L_94:
        /*0078*/ 	.word	0x00000000


	//----- nvinfo : EIATTR_CBANK_PARAM_SIZE
	.align		4
.L_95:
        /*007c*/ 	.byte	0x03, 0x19
        /*007e*/ 	.short	0x0020


	//----- nvinfo : EIATTR_PARAM_CBANK
	.align		4
        /*0080*/ 	.byte	0x04, 0x0a
        /*0082*/ 	.short	(.L_97 - .L_96)
	.align		4
.L_96:
        /*0084*/ 	.word	index@(.nv.constant0._Z26cross_entropy_loss_forwardPKfPKiPfii)
        /*0088*/ 	.short	0x0380
        /*008a*/ 	.short	0x0020


	//----- nvinfo : EIATTR_SW_WAR
	.align		4
.L_97:
        /*008c*/ 	.byte	0x04, 0x36
        /*008e*/ 	.short	(.L_99 - .L_98)
.L_98:
        /*0090*/ 	.word	0x00000008
.L_99:


//--------------------- .nv.info._Z17mse_loss_backwardPKfS0_Pfii --------------------------
	.section	.nv.info._Z17mse_loss_backwardPKfS0_Pfii,"",@"SHT_CUDA_INFO"
	.sectionflags	@""
	.align	4


	//----- nvinfo : EIATTR_CUDA_API_VERSION
	.align		4
        /*0000*/ 	.byte	0x04, 0x37
        /*0002*/ 	.short	(.L_101 - .L_100)
.L_100:
        /*0004*/ 	.word	0x00000082


	//----- nvinfo : EIATTR_KPARAM_INFO
	.align		4
.L_101:
        /*0008*/ 	.byte	0x04, 0x17
        /*000a*/ 	.short	(.L_103 - .L_102)
.L_102:
        /*000c*/ 	.word	0x00000000
        /*0010*/ 	.short	0x0004
        /*0012*/ 	.short	0x001c
        /*0014*/ 	.byte	0x00, 0xf0, 0x11, 0x00


	//----- nvinfo : EIATTR_KPARAM_INFO
	.align		4
.L_103:
        /*0018*/ 	.byte	0x04, 0x17
        /*001a*/ 	.short	(.L_105 - .L_104)
.L_104:
        /*001c*/ 	.word	0x00000000
        /*0020*/ 	.short	0x0003
        /*0022*/ 	.short	0x0018
        /*0024*/ 	.byte	0x00, 0xf0, 0x11, 0x00


	//----- nvinfo : EIATTR_KPARAM_INFO
	.align		4
.L_105:
        /*0028*/ 	.byte	0x04, 0x17
        /*002a*/ 	.short	(.L_107 - .L_106)
.L_106:
        /*002c*/ 	.word	0x00000000
        /*0030*/ 	.short	0x0002
        /*0032*/ 	.short	0x0010
        /*0034*/ 	.byte	0x00, 0xf5, 0x21, 0x00


	//----- nvinfo : EIATTR_KPARAM_INFO
	.align		4
.L_107:
        /*0038*/ 	.byte	0x04, 0x17
        /*003a*/ 	.short	(.L_109 - .L_108)
.L_108:
        /*003c*/ 	.word	0x00000000
        /*0040*/ 	.short	0x0001
        /*0042*/ 	.short	0x0008
        /*0044*/ 	.byte	0x00, 0xf5, 0x21, 0x00


	//----- nvinfo : EIATTR_KPARAM_INFO
	.align		4
.L_109:
        /*0048*/ 	.byte	0x04, 0x17
        /*004a*/ 	.short	(.L_111 - .L_110)
.L_110:
        /*004c*/ 	.word	0x00000000
        /*0050*/ 	.short	0x0000
        /*0052*/ 	.short	0x0000
        /*0054*/ 	.byte	0x00, 0xf5, 0x21, 0x00


	//----- nvinfo : EIATTR_SPARSE_MMA_MASK
	.align		4
.L_111:
        /*0058*/ 	.byte	0x03, 0x50
        /*005a*/ 	.short	0x0000


	//----- nvinfo : EIATTR_MAXREG_COUNT
	.align		4
        /*005c*/ 	.byte	0x03, 0x1b
        /*005e*/ 	.short	0x00ff


	//----- nvinfo : EIATTR_MERCURY_ISA_VERSION
	.align		4
        /*0060*/ 	.byte	0x03, 0x5f
        /*0062*/ 	.short	0x0101


	//----- nvinfo : EIATTR_VRC_CTA_INIT_COUNT
	.align		4
        /*0064*/ 	.byte	0x02, 0x4a
	.zero		1
	.zero		1


	//----- nvinfo : EIATTR_EXIT_INSTR_OFFSETS
	.align		4
        /*0068*/ 	.byte	0x04, 0x1c
        /*006a*/ 	.short	(.L_113 - .L_112)


	//   ....[0]....
.L_112:
        /*006c*/ 	.word	0x00000080


	//   ....[1]....
        /*0070*/ 	.word	0x00000220


	//----- nvinfo : EIATTR_CRS_STACK_SIZE
	.align		4
.L_113:
        /*0074*/ 	.byte	0x04, 0x1e
        /*0076*/ 	.short	(.L_115 - .L_114)
.L_114:
        /*0078*/ 	.word	0x00000000


	//----- nvinfo : EIATTR_CBANK_PARAM_SIZE
	.align		4
.L_115:
        /*007c*/ 	.byte	0x03, 0x19
        /*007e*/ 	.short	0x0020


	//----- nvinfo : EIATTR_PARAM_CBANK
	.align		4
        /*0080*/ 	.byte	0x04, 0x0a
        /*0082*/ 	.short	(.L_117 - .L_116)
	.align		4
.L_116:
        /*0084*/ 	.word	index@(.nv.constant0._Z17mse_loss_backwardPKfS0_Pfii)
        /*0088*/ 	.short	0x0380
        /*008a*/ 	.short	0x0020


	//----- nvinfo : EIATTR_SW_WAR
	.align		4
.L_117:
        /*008c*/ 	.byte	0x04, 0x36
        /*008e*/ 	.short	(.L_119 - .L_118)
.L_118:
        /*0090*/ 	.word	0x00000008
.L_119:


//--------------------- .nv.info._Z16mse_loss_forwardPKfS0_Pfii --------------------------
	.section	.nv.info._Z16mse_loss_forwardPKfS0_Pfii,"",@"SHT_CUDA_INFO"
	.sectionflags	@""
	.align	4


	//----- nvinfo : EIATTR_CUDA_API_VERSION
	.align		4
        /*0000*/ 	.byte	0x04, 0x37
        /*0002*/ 	.short	(.L_121 - .L_120)
.L_120:
        /*0004*/ 	.word	0x00000082


	//----- nvinfo : EIATTR_KPARAM_INFO
	.align		4
.L_121:
        /*0008*/ 	.byte	0x04, 0x17
        /*000a*/ 	.short	(.L_123 - .L_122)
.L_122:
        /*000c*/ 	.word	0x00000000
        /*0010*/ 	.short	0x0004
        /*0012*/ 	.short	0x001c
        /*0014*/ 	.byte	0x00, 0xf0, 0x11, 0x00


	//----- nvinfo : EIATTR_KPARAM_INFO
	.align		4
.L_123:
        /*0018*/ 	.byte	0x04, 0x17
        /*001a*/ 	.short	(.L_125 - .L_124)
.L_124:
        /*001c*/ 	.word	0x00000000
        /*0020*/ 	.short	0x0003
        /*0022*/ 	.short	0x0018
        /*0024*/ 	.byte	0x00, 0xf0, 0x11, 0x00


	//----- nvinfo : EIATTR_KPARAM_INFO
	.align		4
.L_125:
        /*0028*/ 	.byte	0x04, 0x17
        /*002a*/ 	.short	(.L_127 - .L_126)
.L_126:
        /*002c*/ 	.word	0x00000000
        /*0030*/ 	.short	0x0002
        /*0032*/ 	.short	0x0010
        /*0034*/ 	.byte	0x00, 0xf5, 0x21, 0x00


	//----- nvinfo : EIATTR_KPARAM_INFO
	.align		4
.L_127:
        /*0038*/ 	.byte	0x04, 0x17
        /*003a*/ 	.short	(.L_129 - .L_128)
.L_128:
        /*003c*/ 	.word	0x00000000
        /*0040*/ 	.short	0x0001
        /*0042*/ 	.short	0x0008
        /*0044*/ 	.byte	0x00, 0xf5, 0x21, 0x00


	//----- nvinfo : EIATTR_KPARAM_INFO
	.align		4
.L_129:
        /*0048*/ 	.byte	0x04, 0x17
        /*004a*/ 	.short	(.L_131 - .L_130)
.L_130:
        /*004c*/ 	.word	0x00000000
        /*0050*/ 	.short	0x0000
        /*0052*/ 	.short	0x0000
        /*0054*/ 	.byte	0x00, 0xf5, 0x21, 0x00


	//----- nvinfo : EIATTR_SPARSE_MMA_MASK
	.align		4
.L_131:
        /*0058*/ 	.byte	0x03, 0x50
        /*005a*/ 	.short	0x0000


	//----- nvinfo : EIATTR_MAXREG_COUNT
	.align		4
        /*005c*/ 	.byte	0x03, 0x1b
        /*005e*/ 	.short	0x00ff


	//----- nvinfo : EIATTR_NUM_BARRIERS
	.align		4
        /*0060*/ 	.byte	0x02, 0x4c
        /*0062*/ 	.byte	0x01
	.zero		1


	//----- nvinfo : EIATTR_MERCURY_ISA_VERSION
	.align		4
        /*0064*/ 	.byte	0x03, 0x5f
        /*0066*/ 	.short	0x0101


	//----- nvinfo : EIATTR_VRC_CTA_INIT_COUNT
	.align		4
        /*0068*/ 	.byte	0x02, 0x4a
	.zero		1
	.zero		1


	//----- nvinfo : EIATTR_EXIT_INSTR_OFFSETS
	.align		4
        /*006c*/ 	.byte	0x04, 0x1c
        /*006e*/ 	.short	(.L_133 - .L_132)


	//   ....[0]....
.L_132:
        /*0070*/ 	.word	0x00000260


	//   ....[1]....
        /*0074*/ 	.word	0x000003a0


	//----- nvinfo : EIATTR_CRS_STACK_SIZE
	.align		4
.L_133:
        /*0078*/ 	.byte	0x04, 0x1e
        /*007a*/ 	.short	(.L_135 - .L_134)
.L_134:
        /*007c*/ 	.word	0x00000000


	//----- nvinfo : EIATTR_CBANK_PARAM_SIZE
	.align		4
.L_135:
        /*0080*/ 	.byte	0x03, 0x19
        /*0082*/ 	.short	0x0020


	//----- nvinfo : EIATTR_PARAM_CBANK
	.align		4
        /*0084*/ 	.byte	0x04, 0x0a
        /*0086*/ 	.short	(.L_137 - .L_136)
	.align		4
.L_136:
        /*0088*/ 	.word	index@(.nv.constant0._Z16mse_loss_forwardPKfS0_Pfii)
        /*008c*/ 	.short	0x0380
        /*008e*/ 	.short	0x0020


	//----- nvinfo : EIATTR_SW_WAR
	.align		4
.L_137:
        /*0090*/ 	.byte	0x04, 0x36
        /*0092*/ 	.short	(.L_139 - .L_138)
.L_138:
        /*0094*/ 	.word	0x00000008
.L_139:


//--------------------- .nv.info._Z17fc_backward_inputPKfS0_S0_Pfiii --------------------------
	.section	.nv.info._Z17fc_backward_inputPKfS0_S0_Pfiii,"",@"SHT_CUDA_INFO"
	.sectionflags	@""
	.align	4


	//----- nvinfo : EIATTR_CUDA_API_VERSION
	.align		4
        /*0000*/ 	.byte	0x04, 0x37
        /*0002*/ 	.short	(.L_141 - .L_140)
.L_140:
        /*0004*/ 	.word	0x00000082


	//----- nvinfo : EIATTR_KPARAM_INFO
	.align		4
.L_141:
        /*0008*/ 	.byte	0x04, 0x17
        /*000a*/ 	.short	(.L_143 - .L_142)
.L_142:
        /*000c*/ 	.word	0x00000000
        /*0010*/ 	.short	0x0006
        /*0012*/ 	.short	0x0028
        /*0014*/ 	.byte	0x00, 0xf0, 0x11, 0x00


	//----- nvinfo : EIATTR_KPARAM_INFO
	.align		4
.L_143:
        /*0018*/ 	.byte	0x04, 0x17
        /*001a*/ 	.short	(.L_145 - .L_144)
.L_144:
        /*001c*/ 	.word	0x00000000
        /*0020*/ 	.short	0x0005
        /*0022*/ 	.short	0x0024
        /*0024*/ 	.byte	0x00, 0xf0, 0x11, 0x00


	//----- nvinfo : EIATTR_KPARAM_INFO
	.align		4
.L_145:
        /*0028*/ 	.byte	0x04, 0x17
        /*002a*/ 	.short	(.L_147 - .L_146)
.L_146:
        /*002c*/ 	.word	0x00000000
        /*0030*/ 	.short	0x0004
        /*0032*/ 	.short	0x0020
        /*0034*/ 	.byte	0x00, 0xf0, 0x11, 0x00


	//----- nvinfo : EIATTR_KPARAM_INFO
	.align		4
.L_147:
        /*0038*/ 	.byte	0x04, 0x17
        /*003a*/ 	.short	(.L_149 - .L_148)
.L_148:
        /*003c*/ 	.word	0x00000000
        /*0040*/ 	.short	0x0003
        /*0042*/ 	.short	0x0018
        /*0044*/ 	.byte	0x00, 0xf5, 0x21, 0x00


	//----- nvinfo : EIATTR_KPARAM_INFO
	.align		4
.L_149:
        /*0048*/ 	.byte	0x04, 0x17
        /*004a*/ 	.short	(.L_151 - .L_150)
.L_150:
        /*004c*/ 	.word	0x00000000
        /*0050*/ 	.short	0x0002
        /*0052*/ 	.short	0x0010
        /*0054*/ 	.byte	0x00, 0xf5, 0x21, 0x00


	//----- nvinfo : EIATTR_KPARAM_INFO
	.align		4
.L_151:
        /*0058*/ 	.byte	0x04, 0x17
        /*005a*/ 	.short	(.L_153 - .L_152)
.L_152:
        /*005c*/ 	.word	0x00000000
        /*0060*/ 	.short	0x0001
        /*0062*/ 	.short	0x0008
        /*0064*/ 	.byte	0x00, 0xf5, 0x21, 0x00


	//----- nvinfo : EIATTR_KPARAM_INFO
	.align		4
.L_153:
        /*0068*/ 	.byte	0x04, 0x17
        /*006a*/ 	.short	(.L_155 - .L_154)
.L_154:
        /*006c*/ 	.word	0x00000000
        /*0070*/ 	.short	0x0000
        /*0072*/ 	.short	0x0000
        /*0074*/ 	.byte	0x00, 0xf5, 0x21, 0x00


	//----- nvinfo : EIATTR_SPARSE_MMA_MASK
	.align		4
.L_155:
        /*0078*/ 	.byte	0x03, 0x50
        /*007a*/ 	.short	0x0000


	//----- nvinfo : EIATTR_MAXREG_COUNT
	.align		4
        /*007c*/ 	.byte	0x03, 0x1b
        /*007e*/ 	.short	0x00ff


	//----- nvinfo : EIATTR_MERCURY_ISA_VERSION
	.align		4
        /*0080*/ 	.byte	0x03, 0x5f
        /*0082*/ 	.short	0x0101


	//----- nvinfo : EIATTR_VRC_CTA_INIT_COUNT
	.align		4
        /*0084*/ 	.byte	0x02, 0x4a
	.zero		1
	.zero		1


	//----- nvinfo : EIATTR_EXIT_INSTR_OFFSETS
	.align		4
        /*0088*/ 	.byte	0x04, 0x1c
        /*008a*/ 	.short	(.L_157 - .L_156)


	//   ....[0]....
.L_156:
        /*008c*/ 	.word	0x00000090


	//   ....[1]....
        /*0090*/ 	.word	0x00000d10


	//----- nvinfo : EIATTR_CBANK_PARAM_SIZE
	.align		4
.L_157:
        /*0094*/ 	.byte	0x03, 0x19
        /*0096*/ 	.short	0x002c


	//----- nvinfo : EIATTR_PARAM_CBANK
	.align		4
        /*0098*/ 	.byte	0x04, 0x0a
        /*009a*/ 	.short	(.L_159 - .L_158)
	.align		4
.L_158:
        /*009c*/ 	.word	index@(.nv.constant0._Z17fc_backward_inputPKfS0_S0_Pfiii)
        /*00a0*/ 	.short	0x0380
        /*00a2*/ 	.short	0x002c


	//----- nvinfo : EIATTR_SW_WAR
	.align		4
.L_159:
        /*00a4*/ 	.byte	0x04, 0x36
        /*00a6*/ 	.short	(.L_161 - .L_160)
.L_160:
        /*00a8*/ 	.word	0x00000008
.L_161:


//--------------------- .nv.info._Z16fc_backward_biasPKfPfii --------------------------
	.section	.nv.info._Z16fc_backward_biasPKfPfii,"",@"SHT_CUDA_INFO"
	.sectionflags	@""
	.align	4


	//----- nvinfo : EIATTR_CUDA_API_VERSION
	.align		4
        /*0000*/ 	.byte	0x04, 0x37
        /*0002*/ 	.short	(.L_163 - .L_162)
.L_162:
        /*0004*/ 	.word	0x00000082


	//----- nvinfo : EIATTR_KPARAM_INFO
	.align		4
.L_163:
        /*0008*/ 	.byte	0x04, 0x17
        /*000a*/ 	.short	(.L_165 - .L_164)
.L_164:
        /*000c*/ 	.word	0x00000000
        /*0010*/ 	.short	0x0003
        /*0012*/ 	.short	0x0014
        /*0014*/ 	.byte	0x00, 0xf0, 0x11, 0x00


	//----- nvinfo : EIATTR_KPARAM_INFO
	.align		4
.L_165:
        /*0018*/ 	.byte	0x04, 0x17
        /*001a*/ 	.short	(.L_167 - .L_166)
.L_166:
        /*001c*/ 	.word	0x00000000
        /*0020*/ 	.short	0x0002
        /*0022*/ 	.short	0x0010
        /*0024*/ 	.byte	0x00, 0xf0, 0x11, 0x00


	//----- nvinfo : EIATTR_KPARAM_INFO
	.align		4
.L_167:
        /*0028*/ 	.byte	0x04, 0x17
        /*002a*/ 	.short	(.L_169 - .L_168)
.L_168:
        /*002c*/ 	.word	0x00000000
        /*0030*/ 	.short	0x0001
        /*0032*/ 	.short	0x0008
        /*0034*/ 	.byte	0x00, 0xf5, 0x21, 0x00


	//----- nvinfo : EIATTR_KPARAM_INFO
	.align		4
.L_169:
        /*0038*/ 	.byte	0x04, 0x17
        /*003a*/ 	.short	(.L_171 - .L_170)
.L_170:
        /*003c*/ 	.word	0x00000000
        /*0040*/ 	.short	0x0000
        /*0042*/ 	.short	0x0000
        /*0044*/ 	.byte	0x00, 0xf5, 0x21, 0x00


	//----- nvinfo : EIATTR_SPARSE_MMA_MASK
	.align		4
.L_171:
        /*0048*/ 	.byte	0x03, 0x50
        /*004a*/ 	.short	0x0000


	//----- nvinfo : EIATTR_MAXREG_COUNT
	.align		4
        /*004c*/ 	.byte	0x03, 0x1b
        /*004e*/ 	.short	0x00ff


	//----- nvinfo : EIATTR_MERCURY_ISA_VERSION
	.align		4
        /*0050*/ 	.byte	0x03, 0x5f
        /*0052*/ 	.short	0x0101


	//----- nvinfo : EIATTR_VRC_CTA_INIT_COUNT
	.align		4
        /*0054*/ 	.byte	0x02, 0x4a
	.zero		1
	.zero		1


	//----- nvinfo : EIATTR_EXIT_INSTR_OFFSETS
	.align		4
        /*0058*/ 	.byte	0x04, 0x1c
        /*005a*/ 	.short	(.L_173 - .L_172)


	//   ....[0]....
.L_172:
        /*005c*/ 	.word	0x00000070


	//   ....[1]....
        /*0060*/ 	.word	0x000009d0


	//----- nvinfo : EIATTR_CRS_STACK_SIZE
	.align		4
.L_173:
        /*0064*/ 	.byte	0x04, 0x1e
        /*0066*/ 	.short	(.L_175 - .L_174)
.L_174:
        /*0068*/ 	.word	0x00000000


	//----- nvinfo : EIATTR_CBANK_PARAM_SIZE
	.align		4
.L_175:
        /*006c*/ 	.byte	0x03, 0x19
        /*006e*/ 	.short	0x0018


	//----- nvinfo : EIATTR_PARAM_CBANK
	.align		4
        /*0070*/ 	.byte	0x04, 0x0a
        /*0072*/ 	.short	(.L_177 - .L_176)
	.align		4
.L_176:
        /*0074*/ 	.word	index@(.nv.constant0._Z16fc_backward_biasPKfPfii)
        /*0078*/ 	.short	0x0380
        /*007a*/ 	.short	0x0018


	//----- nvinfo : EIATTR_SW_WAR
	.align		4
.L_177:
        /*007c*/ 	.byte	0x04, 0x36
        /*007e*/ 	.short	(.L_179 - .L_178)
.L_178:
        /*0080*/ 	.word	0x00000008
.L_179:


//--------------------- .nv.info._Z19fc_backward_weightsPKfS0_Pfiii --------------------------
	.section	.nv.info._Z19fc_backward_weightsPKfS0_Pfiii,"",@"SHT_CUDA_INFO"
	.sectionflags	@""
	.align	4


	//----- nvinfo : EIATTR_CUDA_API_VERSION
	.align		4
        /*0000*/ 	.byte	0x04, 0x37
        /*0002*/ 	.short	(.L_181 - .L_180)
.L_180:
        /*0004*/ 	.word	0x00000082


	//----- nvinfo : EIATTR_KPARAM_INFO
	.align		4
.L_181:
        /*0008*/ 	.byte	0x04, 0x17
        /*000a*/ 	.short	(.L_183 - .L_182)
.L_182:
        /*000c*/ 	.word	0x00000000
        /*0010*/ 	.short	0x0005
        /*0012*/ 	.short	0x0020
        /*0014*/ 	.byte	0x00, 0xf0, 0x11, 0x00


	//----- nvinfo : EIATTR_KPARAM_INFO
	.align		4
.L_183:
        /*0018*/ 	.byte	0x04, 0x17
        /*001a*/ 	.short	(.L_185 - .L_184)
.L_184:
        /*001c*/ 	.word	0x00000000
        /*0020*/ 	.short	0x0004
        /*0022*/ 	.short	0x001c
        /*0024*/ 	.byte	0x00, 0xf0, 0x11, 0x00


	//----- nvinfo : EIATTR_KPARAM_INFO
	.align		4
.L_185:
        /*0028*/ 	.byte	0x04, 0x17
        /*002a*/ 	.short	(.L_187 - .L_186)
.L_186:
        /*002c*/ 	.word	0x00000000
        /*0030*/ 	.short	0x0003
        /*0032*/ 	.short	0x0018
        /*0034*/ 	.byte	0x00, 0xf0, 0x11, 0x00


	//----- nvinfo : EIATTR_KPARAM_INFO
	.align		4
.L_187:
        /*0038*/ 	.byte	0x04, 0x17
        /*003a*/ 	.short	(.L_189 - .L_188)
.L_188:
        /*003c*/ 	.word	0x00000000
        /*0040*/ 	.short	0x0002
        /*0042*/ 	.short	0x0010
        /*0044*/ 	.byte	0x00, 0xf5, 0x21, 0x00


	//----- nvinfo : EIATTR_KPARAM_INFO
	.align		4
.L_189:
        /*0048*/ 	.byte	0x04, 0x17
        /*004a*/ 	.short	(.L_191 - .L_190)
.L_190:
        /*004c*/ 	.word	0x00000000
        /*0050*/ 	.short	0x0001
        /*0052*/ 	.short	0x0008
        /*0054*/ 	.byte	0x00, 0xf5, 0x21, 0x00


	//----- nvinfo : EIATTR_KPARAM_INFO
	.align		4
.L_191:
        /*0058*/ 	.byte	0x04, 0x17
        /*005a*/ 	.short	(.L_193 - .L_192)
.L_192:
        /*005c*/ 	.word	0x00000000
        /*0060*/ 	.short	0x0000
        /*0062*/ 	.short	0x0000
        /*0064*/ 	.byte	0x00, 0xf5, 0x21, 0x00


	//----- nvinfo : EIATTR_SPARSE_MMA_MASK
	.align		4
.L_193:
        /*0068*/ 	.byte	0x03, 0x50
        /*006a*/ 	.short	0x0000


	//----- nvinfo : EIATTR_MAXREG_COUNT
	.align		4
        /*006c*/ 	.byte	0x03, 0x1b
        /*006e*/ 	.short	0x00ff


	//----- nvinfo : EIATTR_MERCURY_ISA_VERSION
	.align		4
        /*0070*/ 	.byte	0x03, 0x5f
        /*0072*/ 	.short	0x0101


	//----- nvinfo : EIATTR_VRC_CTA_INIT_COUNT
	.align		4
        /*0074*/ 	.byte	0x02, 0x4a
	.zero		1
	.zero		1


	//----- nvinfo : EIATTR_EXIT_INSTR_OFFSETS
	.align		4
        /*0078*/ 	.byte	0x04, 0x1c
        /*007a*/ 	.short	(.L_195 - .L_194)


	//   ....[0]....
.L_194:
        /*007c*/ 	.word	0x000000d0


	//   ....[1]....
        /*0080*/ 	.word	0x000009a0


	//----- nvinfo : EIATTR_CRS_STACK_SIZE
	.align		4
.L_195:
        /*0084*/ 	.byte	0x04, 0x1e
        /*0086*/ 	.short	(.L_197 - .L_196)
.L_196:
        /*0088*/ 	.word	0x00000000


	//----- nvinfo : EIATTR_CBANK_PARAM_SIZE
	.align		4
.L_197:
        /*008c*/ 	.byte	0x03, 0x19
        /*008e*/ 	.short	0x0024


	//----- nvinfo : EIATTR_PARAM_CBANK
	.align		4
        /*0090*/ 	.byte	0x04, 0x0a
        /*0092*/ 	.short	(.L_199 - .L_198)
	.align		4
.L_198:
        /*0094*/ 	.word	index@(.nv.constant0._Z19fc_backward_weightsPKfS0_Pfiii)
        /*0098*/ 	.short	0x0380
        /*009a*/ 	.short	0x0024


	//----- nvinfo : EIATTR_SW_WAR
	.align		4
.L_199:
        /*009c*/ 	.byte	0x04, 0x36
        /*009e*/ 	.short	(.L_201 - .L_200)
.L_200:
        /*00a0*/ 	.word	0x00000008
.L_201:


//--------------------- .nv.info._Z10fc_forwardPKfS0_S0_Pfiii --------------------------
	.section	.nv.info._Z10fc_forwardPKfS0_S0_Pfiii,"",@"SHT_CUDA_INFO"
	.sectionflags	@""
	.align	4


	//----- nvinfo : EIATTR_CUDA_API_VERSION
	.align		4
        /*0000*/ 	.byte	0x04, 0x37
        /*0002*/ 	.short	(.L_203 - .L_202)
.L_202:
        /*0004*/ 	.word	0x00000082


	//----- nvinfo : EIATTR_KPARAM_INFO
	.align		4
.L_203:
        /*0008*/ 	.byte	0x04, 0x17
        /*000a*/ 	.short	(.L_205 - .L_204)
.L_204:
        /*000c*/ 	.word	0x00000000
        /*0010*/ 	.short	0x0006
        /*0012*/ 	.short	0x0028
        /*0014*/ 	.byte	0x00, 0xf0, 0x11, 0x00


	//----- nvinfo : EIATTR_KPARAM_INFO
	.align		4
.L_205:
        /*0018*/ 	.byte	0x04, 0x17
        /*001a*/ 	.short	(.L_207 - .L_206)
.L_206:
        /*001c*/ 	.word	0x00000000
        /*0020*/ 	.short	0x0005
        /*0022*/ 	.short	0x0024
        /*0024*/ 	.byte	0x00, 0xf0, 0x11, 0x00


	//----- nvinfo : EIATTR_KPARAM_INFO
	.align		4
.L_207:
        /*0028*/ 	.byte	0x04, 0x17
        /*002a*/ 	.short	(.L_209 - .L_208)
.L_208:
        /*002c*/ 	.word	0x00000000
        /*0030*/ 	.short	0x0004
        /*0032*/ 	.short	0x0020
        /*0034*/ 	.byte	0x00, 0xf0, 0x11, 0x00


	//----- nvinfo : EIATTR_KPARAM_INFO
	.align		4
.L_209:
        /*0038*/ 	.byte	0x04, 0x17
        /*003a*/ 	.short	(.L_211 - .L_210)
.L_210:
        /*003c*/ 	.word	0x00000000
        /*0040*/ 	.short	0x0003
        /*0042*/ 	.short	0x0018
        /*0044*/ 	.byte	0x00, 0xf5, 0x21, 0x00


	//----- nvinfo : EIATTR_KPARAM_INFO
	.align		4
.L_211:
        /*0048*/ 	.byte	0x04, 0x17
        /*004a*/ 	.short	(.L_213 - .L_212)
.L_212:
        /*004c*/ 	.word	0x00000000
        /*0050*/ 	.short	0x0002
        /*0052*/ 	.short	0x0010
        /*0054*/ 	.byte	0x00, 0xf5, 0x21, 0x00


	//----- nvinfo : EIATTR_KPARAM_INFO
	.align		4
.L_213:
        /*0058*/ 	.byte	0x04, 0x17
        /*005a*/ 	.short	(.L_215 - .L_214)
.L_214:
        /*005c*/ 	.word	0x00000000
        /*0060*/ 	.short	0x0001
        /*0062*/ 	.short	0x0008
        /*0064*/ 	.byte	0x00, 0xf5, 0x21, 0x00


	//----- nvinfo : EIATTR_KPARAM_INFO
	.align		4
.L_215:
        /*0068*/ 	.byte	0x04, 0x17
        /*006a*/ 	.short	(.L_217 - .L_216)
.L_216:
        /*006c*/ 	.word	0x00000000
        /*0070*/ 	.short	0x0000
        /*0072*/ 	.short	0x0000
        /*0074*/ 	.byte	0x00, 0xf5, 0x21, 0x00


	//----- nvinfo : EIATTR_SPARSE_MMA_MASK
	.align		4
.L_217:
        /*0078*/ 	.byte	0x03, 0x50
        /*007a*/ 	.short	0x0000


	//----- nvinfo : EIATTR_MAXREG_COUNT
	.align		4
        /*007c*/ 	.byte	0x03, 0x1b
        /*007e*/ 	.short	0x00ff


	//----- nvinfo : EIATTR_MERCURY_ISA_VERSION
	.align		4
        /*0080*/ 	.byte	0x03, 0x5f
        /*0082*/ 	.short	0x0101


	//----- nvinfo : EIATTR_VRC_CTA_INIT_COUNT
	.align		4
        /*0084*/ 	.byte	0x02, 0x4a
	.zero		1
	.zero		1


	//----- nvinfo : EIATTR_EXIT_INSTR_OFFSETS
	.align		4
        /*0088*/ 	.byte	0x04, 0x1c
        /*008a*/ 	.short	(.L_219 - .L_218)


	//   ....[0]....
.L_218:
        /*008c*/ 	.word	0x000000a0


	//   ....[1]....
        /*0090*/ 	.word	0x000008d0


	//----- nvinfo : EIATTR_CBANK_PARAM_SIZE
	.align		4
.L_219:
        /*0094*/ 	.byte	0x03, 0x19
        /*0096*/ 	.short	0x002c


	//----- nvinfo : EIATTR_PARAM_CBANK
	.align		4
        /*0098*/ 	.byte	0x04, 0x0a
        /*009a*/ 	.short	(.L_221 - .L_220)
	.align		4
.L_220:
        /*009c*/ 	.word	index@(.nv.constant0._Z10fc_forwardPKfS0_S0_Pfiii)
        /*00a0*/ 	.short	0x0380
        /*00a2*/ 	.short	0x002c


	//----- nvinfo : EIATTR_SW_WAR
	.align		4
.L_221:
        /*00a4*/ 	.byte	0x04, 0x36
        /*00a6*/ 	.short	(.L_223 - .L_222)
.L_222:
        /*00a8*/ 	.word	0x00000008
.L_223:


//--------------------- .nv.callgraph             --------------------------
	.section	.nv.callgraph,"",@"SHT_CUDA_CALLGRAPH"
	.align	4
	.sectionentsize	8
	.align		4
        /*0000*/ 	.word	0x00000000
	.align		4
        /*0004*/ 	.word	0xffffffff
	.align		4
        /*0008*/ 	.word	0x00000000
	.align		4
        /*000c*/ 	.word	0xfffffffe
	.align		4
        /*0010*/ 	.word	0x00000000
	.align		4
        /*0014*/ 	.word	0xfffffffd
	.align		4
        /*0018*/ 	.word	0x00000000
	.align		4
        /*001c*/ 	.word	0xfffffffc


//--------------------- .text._Z27cross_entropy_loss_backwardPKfPKiPfii --------------------------
	.section	.text._Z27cross_entropy_loss_backwardPKfPKiPfii,"ax",@progbits
	.align	128
        .global         _Z27cross_entropy_loss_backwardPKfPKiPfii
        .type           _Z27cross_entropy_loss_backwardPKfPKiPfii,@function
        .size           _Z27cross_entropy_loss_backwardPKfPKiPfii,(.L_x_103 - _Z27cross_entropy_loss_backwardPKfPKiPfii)
        .other          _Z27cross_entropy_loss_backwardPKfPKiPfii,@"STO_CUDA_ENTRY STV_DEFAULT"
_Z27cross_entropy_loss_backwardPKfPKiPfii:
.text._Z27cross_entropy_loss_backwardPKfPKiPfii:
[----:B------:R-:W-:Y:S01]  /*0000*/  LDC R1, c[0x0][0x37c] ;  /* 0x0000df00ff017b82 */ /* 0x000fe20000000800 */
[----:B------:R-:W0:Y:S07]  /*0010*/  S2R R0, SR_TID.X ;  /* 0x0000000000007919 */ /* 0x000e2e0000002100 */
[----:B------:R-:W0:Y:S01]  /*0020*/  S2UR UR4, SR_CTAID.X ;  /* 0x00000000000479c3 */ /* 0x000e220000002500 */
[----:B------:R-:W1:Y:S01]  /*0030*/  LDCU.64 UR6, c[0x0][0x398] ;  /* 0x00007300ff0677ac */ /* 0x000e620008000a00 */
[----:B------:R-:W2:Y:S06]  /*0040*/  S2R R2, SR_CTAID.Y ;  /* 0x0000000000027919 */ /* 0x000eac0000002600 */
[----:B------:R-:W0:Y:S02]  /*0050*/  LDC R3, c[0x0][0x360] ;  /* 0x0000d800ff037b82 */ /* 0x000e240000000800 */
[----:B0-----:R-:W-:-:S05]  /*0060*/  IMAD R3, R3, UR4, R0 ;  /* 0x0000000403037c24 */ /* 0x001fca000f8e0200 */
[----:B-1----:R-:W-:-:S04]  /*0070*/  ISETP.GE.AND P0, PT, R3, UR7, PT ;  /* 0x0000000703007c0c */ /* 0x002fc8000bf06270 */
[----:B--2---:R-:W-:-:S13]  /*0080*/  ISETP.GE.OR P0, PT, R2, UR6, P0 ;  /* 0x0000000602007c0c */ /* 0x004fda0008706670 */
[----:B------:R-:W-:Y:S05]  /*0090*/  @P0 EXIT ;  /* 0x000000000000094d */ /* 0x000fea0003800000 */
[----:B------:R-:W0:Y:S01]  /*00a0*/  LDC.64 R4, c[0x0][0x388] ;  /* 0x0000e200ff047b82 */ /* 0x000e220000000a00 */
[----:B------:R-:W1:Y:S07]  /*00b0*/  LDCU.64 UR4, c[0x0][0x358] ;  /* 0x00006b00ff0477ac */ /* 0x000e6e0008000a00 */
[----:B------:R-:W2:Y:S01]  /*00c0*/  LDC.64 R6, c[0x0][0x380] ;  /* 0x0000e000ff067b82 */ /* 0x000ea20000000a00 */
[----:B0-----:R-:W-:-:S06]  /*00d0*/  IMAD.WIDE.U32 R4, R2, 0x4, R4 ;  /* 0x0000000402047825 */ /* 0x001fcc00078e0004 */
[----:B-1----:R-:W3:Y:S01]  /*00e0*/  LDG.E R4, desc[UR4][R4.64] ;  /* 0x0000000404047981 */ /* 0x002ee2000c1e1900 */
[----:B------:R-:W-:-:S04]  /*00f0*/  IMAD R2, R2, UR7, R3 ;  /* 0x0000000702027c24 */ /* 0x000fc8000f8e0203 */
[----:B--2---:R-:W-:-:S05]  /*0100*/  IMAD.WIDE R6, R2, 0x4, R6 ;  /* 0x0000000402067825 */ /* 0x004fca00078e0206 */
[----:B------:R-:W2:Y:S01]  /*0110*/  LDG.E R0, desc[UR4][R6.64] ;  /* 0x0000000406007981 */ /* 0x000ea2000c1e1900 */
[----:B------:R-:W-:Y:S01]  /*0120*/  I2FP.F32.U32 R9, UR6 ;  /* 0x0000000600097c45 */ /* 0x000fe20008201000 */
[----:B------:R-:W-:Y:S03]  /*0130*/  BSSY.RECONVERGENT B0, `(.L_x_0) ;  /* 0x000000e000007945 */ /* 0x000fe60003800200 */
[----:B------:R-:W0:Y:S01]  /*0140*/  MUFU.RCP R8, R9 ;  /* 0x0000000900087308 */ /* 0x000e220000001000 */
[----:B---3--:R-:W-:Y:S01]  /*0150*/  ISETP.NE.AND P0, PT, R3, R4, PT ;  /* 0x000000040300720c */ /* 0x008fe20003f05270 */
[----:B0-----:R-:W-:-:S04]  /*0160*/  FFMA R3, -R9, R8, 1 ;  /* 0x3f80000009037423 */ /* 0x001fc80000000108 */
[----:B------:R-:W-:-:S08]  /*0170*/  FFMA R3, R8, R3, R8 ;  /* 0x0000000308037223 */ /* 0x000fd00000000008 */
[----:B--2---:R-:W-:-:S04]  /*0180*/  @!P0 FADD R0, R0, -1 ;  /* 0xbf80000000008421 */ /* 0x004fc80000000000 */
[----:B------:R-:W0:Y:S01]  /*0190*/  FCHK P0, R0, R9 ;  /* 0x0000000900007302 */ /* 0x000e220000000000 */
[----:B------:R-:W-:-:S04]  /*01a0*/  FFMA R4, R0, R3, RZ ;  /* 0x0000000300047223 */ /* 0x000fc800000000ff */
[----:B------:R-:W-:-:S04]  /*01b0*/  FFMA R5, -R9, R4, R0 ;  /* 0x0000000409057223 */ /* 0x000fc80000000100 */
[----:B------:R-:W-:Y:S01]  /*01c0*/  FFMA R11, R3, R5, R4 ;  /* 0x00000005030b7223 */ /* 0x000fe20000000004 */
[----:B0-----:R-:W-:Y:S06]  /*01d0*/  @!P0 BRA `(.L_x_1) ;  /* 0x00000000000c8947 */ /* 0x001fec0003800000 */
[----:B------:R-:W-:-:S07]  /*01e0*/  MOV R4, 0x200 ;  /* 0x0000020000047802 */ /* 0x000fce0000000f00 */
[----:B------:R-:W-:Y:S05]  /*01f0*/  CALL.REL.NOINC `($__internal_0_$__cuda_sm3x_div_rn_noftz_f32_slowpath) ;  /* 0x0000000000187944 */ /* 0x000fea0003c00000 */
[----:B------:R-:W-:-:S07]  /*0200*/  IMAD.MOV.U32 R11, RZ, RZ, R0 ;  /* 0x000000ffff0b7224 */ /* 0x000fce00078e0000 */
.L_x_1:
[----:B------:R-:W-:Y:S05]  /*0210*/  BSYNC.RECONVERGENT B0 ;  /* 0x0000000000007941 */ /* 0x000fea0003800200 */
.L_x_0:
[----:B------:R-:W0:Y:S02]  /*0220*/  LDC.64 R4, c[0x0][0x390] ;  /* 0x0000e400ff047b82 */ /* 0x000e240000000a00 */
[----:B0-----:R-:W-:-:S05]  /*0230*/  IMAD.WIDE R2, R2, 0x4, R4 ;  /* 0x0000000402027825 */ /* 0x001fca00078e0204 */
[----:B------:R-:W-:Y:S01]  /*0240*/  STG.E desc[UR4][R2.64], R11 ;  /* 0x0000000b02007986 */ /* 0x000fe2000c101904 */
[----:B------:R-:W-:Y:S05]  /*0250*/  EXIT ;  /* 0x000000000000794d */ /* 0x000fea0003800000 */
        .weak           $__internal_0_$__cuda_sm3x_div_rn_noftz_f32_slowpath
        .type           $__internal_0_$__cuda_sm3x_div_rn_noftz_f32_slowpath,@function
        .size           $__internal_0_$__cuda_sm3x_div_rn_noftz_f32_slowpath,(.L_x_103 - $__internal_0_$__cuda_sm3x_div_rn_noftz_f32_slowpath)
$__internal_0_$__cuda_sm3x_div_rn_noftz_f32_slowpath:
[----:B------:R-:W-:Y:S01]  /*0260*/  SHF.R.U32.HI R5, RZ, 0x17, R9 ;  /* 0x00000017ff057819 */ /* 0x000fe20000011609 */
[----:B------:R-:W-:Y:S01]  /*0270*/  BSSY.RECONVERGENT B1, `(.L_x_2) ;  /* 0x0000064000017945 */ /* 0x000fe20003800200 */
[--C-:B------:R-:W-:Y:S01]  /*0280*/  SHF.R.U32.HI R3, RZ, 0x17, R0.reuse ;  /* 0x00000017ff037819 */ /* 0x100fe20000011600 */
[----:B------:R-:W-:Y:S01]  /*0290*/  IMAD.MOV.U32 R7, RZ, RZ, R0 ;  /* 0x000000ffff077224 */ /* 0x000fe200078e0000 */
[----:B------:R-:W-:Y:S02]  /*02a0*/  LOP3.LUT R6, R5, 0xff, RZ, 0xc0, !PT ;  /* 0x000000ff05067812 */ /* 0x000fe400078ec0ff */
[----:B------:R-:W-:-:S03]  /*02b0*/  LOP3.LUT R5, R3, 0xff, RZ, 0xc0, !PT ;  /* 0x000000ff03057812 */ /* 0x000fc600078ec0ff */
[----:B------:R-:W-:Y:S02]  /*02c0*/  VIADD R11, R6, 0xffffffff ;  /* 0xffffffff060b7836 */ /* 0x000fe40000000000 */
[----:B------:R-:W-:-:S03]  /*02d0*/  VIADD R10, R5, 0xffffffff ;  /* 0xffffffff050a7836 */ /* 0x000fc60000000000 */
[----:B------:R-:W-:-:S04]  /*02e0*/  ISETP.GT.U32.AND P0, PT, R11, 0xfd, PT ;  /* 0x000000fd0b00780c */ /* 0x000fc80003f04070 */
[----:B------:R-:W-:-:S13]  /*02f0*/  ISETP.GT.U32.OR P0, PT, R10, 0xfd, P0 ;  /* 0x000000fd0a00780c */ /* 0x000fda0000704470 */
[----:B------:R-:W-:Y:S01]  /*0300*/  @!P0 IMAD.MOV.U32 R8, RZ, RZ, RZ ;  /* 0x000000ffff088224 */ /* 0x000fe200078e00ff */
[----:B------:R-:W-:Y:S06]  /*0310*/  @!P0 BRA `(.L_x_3) ;  /* 0x0000000000608947 */ /* 0x000fec0003800000 */
[----:B------:R-:W-:Y:S01]  /*0320*/  FSETP.GTU.FTZ.AND P0, PT, |R0|, +INF , PT ;  /* 0x7f8000000000780b */ /* 0x000fe20003f1c200 */
[----:B------:R-:W-:Y:S01]  /*0330*/  IMAD.MOV.U32 R3, RZ, RZ, R9 ;  /* 0x000000ffff037224 */ /* 0x000fe200078e0009 */
[----:B------:R-:W-:-:S04]  /*0340*/  FSETP.GTU.FTZ.AND P1, PT, |R9|, +INF , PT ;  /* 0x7f8000000900780b */ /* 0x000fc80003f3c200 */
[----:B------:R-:W-:-:S13]  /*0350*/  PLOP3.LUT P0, PT, P0, P1, PT, 0xf8, 0x8f ;  /* 0x00000000008f781c */ /* 0x000fda0000703f70 */
[----:B------:R-:W-:Y:S05]  /*0360*/  @P0 BRA `(.L_x_4) ;  /* 0x00000004004c0947 */ /* 0x000fea0003800000 */
[----:B------:R-:W-:-:S13]  /*0370*/  LOP3.LUT P0, RZ, R9, 0x7fffffff, R7, 0xc8, !PT ;  /* 0x7fffffff09ff7812 */ /* 0x000fda000780c807 */
[----:B------:R-:W-:Y:S05]  /*0380*/  @!P0 BRA `(.L_x_5) ;  /* 0x00000004003c8947 */ /* 0x000fea0003800000 */
[C---:B------:R-:W-:Y:S02]  /*0390*/  FSETP.NEU.FTZ.AND P2, PT, |R0|.reuse, +INF , PT ;  /* 0x7f8000000000780b */ /* 0x040fe40003f5d200 */
[----:B------:R-:W-:Y:S02]  /*03a0*/  FSETP.NEU.FTZ.AND P1, PT, |R3|, +INF , PT ;  /* 0x7f8000000300780b */ /* 0x000fe40003f3d200 */
[----:B------:R-:W-:-:S11]  /*03b0*/  FSETP.NEU.FTZ.AND P0, PT, |R0|, +INF , PT ;  /* 0x7f8000000000780b */ /* 0x000fd60003f1d200 */
[----:B------:R-:W-:Y:S05]  /*03c0*/  @!P1 BRA !P2, `(.L_x_5) ;  /* 0x00000004002c9947 */ /* 0x000fea0005000000 */
[----:B------:R-:W-:-:S04]  /*03d0*/  LOP3.LUT P2, RZ, R7, 0x7fffffff, RZ, 0xc0, !PT ;  /* 0x7fffffff07ff7812 */ /* 0x000fc8000784c0ff */
[----:B------:R-:W-:-:S13]  /*03e0*/  PLOP3.LUT P1, PT, P1, P2, PT, 0x2f, 0xf2 ;  /* 0x0000000000f2781c */ /* 0x000fda0000f24577 */
[----:B------:R-:W-:Y:S05]  /*03f0*/  @P1 BRA `(.L_x_6) ;  /* 0x0000000400181947 */ /* 0x000fea0003800000 */
[----:B------:R-:W-:-:S04]  /*0400*/  LOP3.LUT P1, RZ, R9, 0x7fffffff, RZ, 0xc0, !PT ;  /* 0x7fffffff09ff7812 */ /* 0x000fc8000782c0ff */
[----:B------:R-:W-:-:S13]  /*0410*/  PLOP3.LUT P0, PT, P0, P1, PT, 0x2f, 0xf2 ;  /* 0x0000000000f2781c */ /* 0x000fda0000702577 */
[----:B------:R-:W-:Y:S05]  /*0420*/  @P0 BRA `(.L_x_7) ;  /* 0x0000000400000947 */ /* 0x000fea0003800000 */
[----:B------:R-:W-:Y:S02]  /*0430*/  ISETP.GE.AND P0, PT, R10, RZ, PT ;  /* 0x000000ff0a00720c */ /* 0x000fe40003f06270 */
[----:B------:R-:W-:-:S11]  /*0440*/  ISETP.GE.AND P1, PT, R11, RZ, PT ;  /* 0x000000ff0b00720c */ /* 0x000fd60003f26270 */
[----:B------:R-:W-:Y:S02]  /*0450*/  @P0 IMAD.MOV.U32 R8, RZ, RZ, RZ ;  /* 0x000000ffff080224 */ /* 0x000fe400078e00ff */
[----:B------:R-:W-:Y:S01]  /*0460*/  @!P0 FFMA R7, R0, 1.84467440737095516160e+19, RZ ;  /* 0x5f80000000078823 */ /* 0x000fe200000000ff */
[----:B------:R-:W-:Y:S02]  /*0470*/  @!P0 IMAD.MOV.U32 R8, RZ, RZ, -0x40 ;  /* 0xffffffc0ff088424 */ /* 0x000fe400078e00ff */
[----:B------:R-:W-:Y:S02]  /*0480*/  @!P1 FFMA R9, R3, 1.84467440737095516160e+19, RZ ;  /* 0x5f80000003099823 */ /* 0x000fe400000000ff */
[----:B------:R-:W-:-:S07]  /*0490*/  @!P1 VIADD R8, R8, 0x40 ;  /* 0x0000004008089836 */ /* 0x000fce0000000000 */
.L_x_3:
[----:B------:R-:W-:Y:S01]  /*04a0*/  LEA R0, R6, 0xc0800000, 0x17 ;  /* 0xc080000006007811 */ /* 0x000fe200078eb8ff */
[----:B------:R-:W-:Y:S01]  /*04b0*/  VIADD R5, R5, 0xffffff81 ;  /* 0xffffff8105057836 */ /* 0x000fe20000000000 */
[----:B------:R-:W-:Y:S03]  /*04c0*/  BSSY.RECONVERGENT B2, `(.L_x_8) ;  /* 0x0000035000027945 */ /* 0x000fe60003800200 */
[----:B------:R-:W-:Y:S02]  /*04d0*/  IMAD.IADD R9, R9, 0x1, -R0 ;  /* 0x0000000109097824 */ /* 0x000fe400078e0a00 */
[C---:B------:R-:W-:Y:S01]  /*04e0*/  IMAD R0, R5.reuse, -0x800000, R7 ;  /* 0xff80000005007824 */ /* 0x040fe200078e0207 */
[----:B------:R-:W-:Y:S01]  /*04f0*/  IADD3 R5, PT, PT, R5, 0x7f, -R6 ;  /* 0x0000007f05057810 */ /* 0x000fe20007ffe806 */
[----:B------:R-:W0:Y:S01]  /*0500*/  MUFU.RCP R3, R9 ;  /* 0x0000000900037308 */ /* 0x000e220000001000 */
[----:B------:R-:W-:-:S03]  /*0510*/  FADD.FTZ R11, -R9, -RZ ;  /* 0x800000ff090b7221 */ /* 0x000fc60000010100 */
[----:B------:R-:W-:Y:S02]  /*0520*/  IMAD.IADD R5, R5, 0x1, R8 ;  /* 0x0000000105057824 */ /* 0x000fe400078e0208 */
[----:B0-----:R-:W-:-:S04]  /*0530*/  FFMA R10, R3, R11, 1 ;  /* 0x3f800000030a7423 */ /* 0x001fc8000000000b */
[----:B------:R-:W-:-:S04]  /*0540*/  FFMA R12, R3, R10, R3 ;  /* 0x0000000a030c7223 */ /* 0x000fc80000000003 */
[----:B------:R-:W-:-:S04]  /*0550*/  FFMA R3, R0, R12, RZ ;  /* 0x0000000c00037223 */ /* 0x000fc800000000ff */
[----:B------:R-:W-:-:S04]  /*0560*/  FFMA R10, R11, R3, R0 ;  /* 0x000000030b0a7223 */ /* 0x000fc80000000000 */
[----:B------:R-:W-:-:S04]  /*0570*/  FFMA R7, R12, R10, R3 ;  /* 0x0000000a0c077223 */ /* 0x000fc80000000003 */
[----:B------:R-:W-:-:S04]  /*0580*/  FFMA R10, R11, R7, R0 ;  /* 0x000000070b0a7223 */ /* 0x000fc80000000000 */
[----:B------:R-:W-:-:S05]  /*0590*/  FFMA R0, R12, R10, R7 ;  /* 0x0000000a0c007223 */ /* 0x000fca0000000007 */
[----:B------:R-:W-:-:S04]  /*05a0*/  SHF.R.U32.HI R3, RZ, 0x17, R0 ;  /* 0x00000017ff037819 */ /* 0x000fc80000011600 */
[----:B------:R-:W-:-:S05]  /*05b0*/  LOP3.LUT R3, R3, 0xff, RZ, 0xc0, !PT ;  /* 0x000000ff03037812 */ /* 0x000fca00078ec0ff */
[----:B------:R-:W-:-:S04]  /*05c0*/  IMAD.IADD R9, R3, 0x1, R5 ;  /* 0x0000000103097824 */ /* 0x000fc800078e0205 */
[----:B------:R-:W-:-:S05]  /*05d0*/  VIADD R3, R9, 0xffffffff ;  /* 0xffffffff09037836 */ /* 0x000fca0000000000 */
[----:B------:R-:W-:-:S13]  /*05e0*/  ISETP.GE.U32.AND P0, PT, R3, 0xfe, PT ;  /* 0x000000fe0300780c */ /* 0x000fda0003f06070 */
[----:B------:R-:W-:Y:S05]  /*05f0*/  @!P0 BRA `(.L_x_9) ;  /* 0x0000000000808947 */ /* 0x000fea0003800000 */
[----:B------:R-:W-:-:S13]  /*0600*/  ISETP.GT.AND P0, PT, R9, 0xfe, PT ;  /* 0x000000fe0900780c */ /* 0x000fda0003f04270 */
[----:B------:R-:W-:Y:S05]  /*0610*/  @P0 BRA `(.L_x_10) ;  /* 0x00000000006c0947 */ /* 0x000fea0003800000 */
[----:B------:R-:W-:-:S13]  /*0620*/  ISETP.GE.AND P0, PT, R9, 0x1, PT ;  /* 0x000000010900780c */ /* 0x000fda0003f06270 */
[----:B------:R-:W-:Y:S05]  /*0630*/  @P0 BRA `(.L_x_11) ;  /* 0x0000000000740947 */ /* 0x000fea0003800000 */
[----:B------:R-:W-:Y:S02]  /*0640*/  ISETP.GE.AND P0, PT, R9, -0x18, PT ;  /* 0xffffffe80900780c */ /* 0x000fe40003f06270 */
[----:B------:R-:W-:-:S11]  /*0650*/  LOP3.LUT R0, R0, 0x80000000, RZ, 0xc0, !PT ;  /* 0x8000000000007812 */ /* 0x000fd600078ec0ff */
[----:B------:R-:W-:Y:S05]  /*0660*/  @!P0 BRA `(.L_x_11) ;  /* 0x0000000000688947 */ /* 0x000fea0003800000 */
[CCC-:B------:R-:W-:Y:S01]  /*0670*/  FFMA.RZ R3, R12.reuse, R10.reuse, R7.reuse ;  /* 0x0000000a0c037223 */ /* 0x1c0fe2000000c007 */
[C---:B------:R-:W-:Y:S02]  /*0680*/  VIADD R8, R9.reuse, 0x20 ;  /* 0x0000002009087836 */ /* 0x040fe40000000000 */
[CCC-:B------:R-:W-:Y:S01]  /*0690*/  FFMA.RM R6, R12.reuse, R10.reuse, R7.reuse ;  /* 0x0000000a0c067223 */ /* 0x1c0fe20000004007 */
[----:B------:R-:W-:Y:S02]  /*06a0*/  ISETP.NE.AND P2, PT, R9, RZ, PT ;  /* 0x000000ff0900720c */ /* 0x000fe40003f45270 */
[----:B------:R-:W-:Y:S01]  /*06b0*/  LOP3.LUT R5, R3, 0x7fffff, RZ, 0xc0, !PT ;  /* 0x007fffff03057812 */ /* 0x000fe200078ec0ff */
[----:B------:R-:W-:Y:S01]  /*06c0*/  FFMA.RP R3, R12, R10, R7 ;  /* 0x0000000a0c037223 */ /* 0x000fe20000008007 */
[----:B------:R-:W-:Y:S01]  /*06d0*/  IMAD.MOV R7, RZ, RZ, -R9 ;  /* 0x000000ffff077224 */ /* 0x000fe200078e0a09 */
[----:B------:R-:W-:Y:S02]  /*06e0*/  ISETP.NE.AND P1, PT, R9, RZ, PT ;  /* 0x000000ff0900720c */ /* 0x000fe40003f25270 */
[----:B------:R-:W-:-:S02]  /*06f0*/  LOP3.LUT R5, R5, 0x800000, RZ, 0xfc, !PT ;  /* 0x0080000005057812 */ /* 0x000fc400078efcff */
[----:B------:R-:W-:Y:S02]  /*0700*/  FSETP.NEU.FTZ.AND P0, PT, R3, R6, PT ;  /* 0x000000060300720b */ /* 0x000fe40003f1d000 */
[----:B------:R-:W-:Y:S02]  /*0710*/  SHF.L.U32 R8, R5, R8, RZ ;  /* 0x0000000805087219 */ /* 0x000fe400000006ff */
[----:B------:R-:W-:Y:S02]  /*0720*/  SEL R6, R7, RZ, P2 ;  /* 0x000000ff07067207 */ /* 0x000fe40001000000 */
[----:B------:R-:W-:Y:S02]  /*0730*/  ISETP.NE.AND P1, PT, R8, RZ, P1 ;  /* 0x000000ff0800720c */ /* 0x000fe40000f25270 */
[----:B------:R-:W-:Y:S02]  /*0740*/  SHF.R.U32.HI R6, RZ, R6, R5 ;  /* 0x00000006ff067219 */ /* 0x000fe40000011605 */
[----:B------:R-:W-:-:S02]  /*0750*/  PLOP3.LUT P0, PT, P0, P1, PT, 0xf8, 0x8f ;  /* 0x00000000008f781c */ /* 0x000fc40000703f70 */
[----:B------:R-:W-:Y:S02]  /*0760*/  SHF.R.U32.HI R8, RZ, 0x1, R6 ;  /* 0x00000001ff087819 */ /* 0x000fe40000011606 */
[----:B------:R-:W-:-:S04]  /*0770*/  SEL R3, RZ, 0x1, !P0 ;  /* 0x00000001ff037807 */ /* 0x000fc80004000000 */
[----:B------:R-:W-:-:S04]  /*0780*/  LOP3.LUT R3, R3, 0x1, R8, 0xf8, !PT ;  /* 0x0000000103037812 */ /* 0x000fc800078ef808 */
[----:B------:R-:W-:-:S05]  /*0790*/  LOP3.LUT R3, R3, R6, RZ, 0xc0, !PT ;  /* 0x0000000603037212 */ /* 0x000fca00078ec0ff */
[----:B------:R-:W-:-:S05]  /*07a0*/  IMAD.IADD R3, R8, 0x1, R3 ;  /* 0x0000000108037824 */ /* 0x000fca00078e0203 */
[----:B------:R-:W-:Y:S01]  /*07b0*/  LOP3.LUT R0, R3, R0, RZ, 0xfc, !PT ;  /* 0x0000000003007212 */ /* 0x000fe200078efcff */
[----:B------:R-:W-:Y:S06]  /*07c0*/  BRA `(.L_x_11) ;  /* 0x0000000000107947 */ /* 0x000fec0003800000 */
.L_x_10:
[----:B------:R-:W-:-:S04]  /*07d0*/  LOP3.LUT R0, R0, 0x80000000, RZ, 0xc0, !PT ;  /* 0x8000000000007812 */ /* 0x000fc800078ec0ff */
[----:B------:R-:W-:Y:S01]  /*07e0*/  LOP3.LUT R0, R0, 0x7f800000, RZ, 0xfc, !PT ;  /* 0x7f80000000007812 */ /* 0x000fe200078efcff */
[----:B------:R-:W-:Y:S06]  /*07f0*/  BRA `(.L_x_11) ;  /* 0x0000000000047947 */ /* 0x000fec0003800000 */
.L_x_9:
[----:B------:R-:W-:-:S07]  /*0800*/  IMAD R0, R5, 0x800000, R0 ;  /* 0x0080000005007824 */ /* 0x000fce00078e0200 */
.L_x_11:
[----:B------:R-:W-:Y:S05]  /*0810*/  BSYNC.RECONVERGENT B2 ;  /* 0x0000000000027941 */ /* 0x000fea0003800200 */
.L_x_8:
[----:B------:R-:W-:Y:S05]  /*0820*/  BRA `(.L_x_12) ;  /* 0x0000000000207947 */ /* 0x000fea0003800000 */
.L_x_7:
[----:B------:R-:W-:-:S04]  /*0830*/  LOP3.LUT R0, R9, 0x80000000, R7, 0x48, !PT ;  /* 0x8000000009007812 */ /* 0x000fc800078e4807 */
[----:B------:R-:W-:Y:S01]  /*0840*/  LOP3.LUT R0, R0, 0x7f800000, RZ, 0xfc, !PT ;  /* 0x7f80000000007812 */ /* 0x000fe200078efcff */
[----:B------:R-:W-:Y:S06]  /*0850*/  BRA `(.L_x_12) ;  /* 0x0000000000147947 */ /* 0x000fec0003800000 */
.L_x_6:
[----:B------:R-:W-:Y:S01]  /*0860*/  LOP3.LUT R0, R9, 0x80000000, R7, 0x48, !PT ;  /* 0x8000000009007812 */ /* 0x000fe200078e4807 */
[----:B------:R-:W-:Y:S06]  /*0870*/  BRA `(.L_x_12) ;  /* 0x00000000000c7947 */ /* 0x000fec0003800000 */
.L_x_5:
[----:B------:R-:W0:Y:S01]  /*0880*/  MUFU.RSQ R0, -QNAN ;  /* 0xffc0000000007908 */ /* 0x000e220000001400 */
[----:B------:R-:W-:Y:S05]  /*0890*/  BRA `(.L_x_12) ;  /* 0x0000000000047947 */ /* 0x000fea0003800000 */
.L_x_4:
[----:B------:R-:W-:-:S07]  /*08a0*/  FADD.FTZ R0, R0, R3 ;  /* 0x0000000300007221 */ /* 0x000fce0000010000 */
.L_x_12:
[----:B------:R-:W-:Y:S05]  /*08b0*/  BSYNC.RECONVERGENT B1 ;  /* 0x0000000000017941 */ /* 0x000fea0003800200 */
.L_x_2:
[----:B------:R-:W-:-:S04]  /*08c0*/  IMAD.MOV.U32 R5, RZ, RZ, 0x0 ;  /* 0x00000000ff057424 */ /* 0x000fc800078e00ff */
[----:B0-----:R-:W-:Y:S05]  /*08d0*/  RET.REL.NODEC R4 `(_Z27cross_entropy_loss_backwardPKfPKiPfii) ;  /* 0xfffffff404c87950 */ /* 0x001fea0003c3ffff */
.L_x_13:
[----:B------:R-:W-:-:S00]  /*08e0*/  BRA `(.L_x_13) ;  /* 0xfffffffc00fc7947 */ /* 0x000fc0000383ffff */
[----:B------:R-:W-:-:S00]  /*08f0*/  NOP ;  /* 0x0000000000007918 */ /* 0x000fc00000000000 */
        /* <DEDUP_REMOVED lines=8> */
.L_x_103:


//--------------------- .text._Z26cross_entropy_loss_forwardPKfPKiPfii --------------------------
	.section	.text._Z26cross_entropy_loss_forwardPKfPKiPfii,"ax",@progbits
	.align	128
        .global         _Z26cross_entropy_loss_forwardPKfPKiPfii
        .type           _Z26cross_entropy_loss_forwardPKfPKiPfii,@function
        .size           _Z26cross_entropy_loss_forwardPKfPKiPfii,(.L_x_104 - _Z26cross_entropy_loss_forwardPKfPKiPfii)
        .other          _Z26cross_entropy_loss_forwardPKfPKiPfii,@"STO_CUDA_ENTRY STV_DEFAULT"
_Z26cross_entropy_loss_forwardPKfPKiPfii:
.text._Z26cross_entropy_loss_forwardPKfPKiPfii:
[----:B------:R-:W-:Y:S01]  /*0000*/  LDC R1, c[0x0][0x37c] ;  /* 0x0000df00ff017b82 */ /* 0x000fe20000000800 */
[----:B------:R-:W0:Y:S07]  /*0010*/  S2R R0, SR_TID.X ;  /* 0x0000000000007919 */ /* 0x000e2e0000002100 */
[----:B------:R-:W0:Y:S01]  /*0020*/  S2UR UR4, SR_CTAID.X ;  /* 0x00000000000479c3 */ /* 0x000e220000002500 */
[----:B------:R-:W1:Y:S07]  /*0030*/  LDCU UR6, c[0x0][0x398] ;  /* 0x00007300ff0677ac */ /* 0x000e6e0008000800 */
[----:B------:R-:W0:Y:S02]  /*0040*/  LDC R7, c[0x0][0x360] ;  /* 0x0000d800ff077b82 */ /* 0x000e240000000800 */
[----:B0-----:R-:W-:-:S05]  /*0050*/  IMAD R7, R7, UR4, R0 ;  /* 0x0000000407077c24 */ /* 0x001fca000f8e0200 */
[----:B-1----:R-:W-:-:S13]  /*0060*/  ISETP.GE.AND P0, PT, R7, UR6, PT ;  /* 0x0000000607007c0c */ /* 0x002fda000bf06270 */
[----:B------:R-:W-:Y:S05]  /*0070*/  @P0 EXIT ;  /* 0x000000000000094d */ /* 0x000fea0003800000 */
[----:B------:R-:W0:Y:S01]  /*0080*/  LDC.64 R2, c[0x0][0x388] ;  /* 0x0000e200ff027b82 */ /* 0x000e220000000a00 */
[----:B------:R-:W1:Y:S01]  /*0090*/  LDCU.64 UR4, c[0x0][0x358] ;  /* 0x00006b00ff0477ac */ /* 0x000e620008000a00 */
[----:B------:R-:W2:Y:S06]  /*00a0*/  LDCU UR7, c[0x0][0x39c] ;  /* 0x00007380ff0777ac */ /* 0x000eac0008000800 */
[----:B------:R-:W3:Y:S01]  /*00b0*/  LDC.64 R4, c[0x0][0x380] ;  /* 0x0000e000ff047b82 */ /* 0x000ee20000000a00 */
[----:B0-----:R-:W-:-:S06]  /*00c0*/  IMAD.WIDE R2, R7, 0x4, R2 ;  /* 0x0000000407027825 */ /* 0x001fcc00078e0202 */
[----:B-1----:R-:W2:Y:S02]  /*00d0*/  LDG.E R2, desc[UR4][R2.64] ;  /* 0x0000000402027981 */ /* 0x002ea4000c1e1900 */
[----:B--2---:R-:W-:-:S04]  /*00e0*/  IMAD R7, R7, UR7, R2 ;  /* 0x0000000707077c24 */ /* 0x004fc8000f8e0202 */
[----:B---3--:R-:W-:-:S05]  /*00f0*/  IMAD.WIDE R4, R7, 0x4, R4 ;  /* 0x0000000407047825 */ /* 0x008fca00078e0204 */
[----:B------:R-:W2:Y:S01]  /*0100*/  LDG.E R0, desc[UR4][R4.64] ;  /* 0x0000000404007981 */ /* 0x000ea2000c1e1900 */
[----:B------:R-:W-:Y:S01]  /*0110*/  I2FP.F32.S32 R7, UR6 ;  /* 0x0000000600077c45 */ /* 0x000fe20008201400 */
[----:B------:R-:W-:Y:S03]  /*0120*/  BSSY.RECONVERGENT B0, `(.L_x_14) ;  /* 0x000000c000007945 */ /* 0x000fe60003800200 */
[----:B------:R-:W0:Y:S02]  /*0130*/  MUFU.RCP R6, R7 ;  /* 0x0000000700067308 */ /* 0x000e240000001000 */
[----:B0-----:R-:W-:-:S04]  /*0140*/  FFMA R9, -R7, R6, 1 ;  /* 0x3f80000007097423 */ /* 0x001fc80000000106 */
[----:B------:R-:W-:Y:S02]  /*0150*/  FFMA R9, R6, R9, R6 ;  /* 0x0000000906097223 */ /* 0x000fe40000000006 */
[----:B--2---:R-:W0:Y:S02]  /*0160*/  FCHK P0, -R0, R7 ;  /* 0x0000000700007302 */ /* 0x004e240000000100 */
[----:B------:R-:W-:-:S04]  /*0170*/  FFMA R2, -R0, R9, RZ ;  /* 0x0000000900027223 */ /* 0x000fc800000001ff */
[----:B------:R-:W-:-:S04]  /*0180*/  FFMA R3, -R7, R2, -R0 ;  /* 0x0000000207037223 */ /* 0x000fc80000000900 */
[----:B------:R-:W-:Y:S01]  /*0190*/  FFMA R9, R9, R3, R2 ;  /* 0x0000000309097223 */ /* 0x000fe20000000002 */
[----:B0-----:R-:W-:Y:S06]  /*01a0*/  @!P0 BRA `(.L_x_15) ;  /* 0x00000000000c8947 */ /* 0x001fec0003800000 */
[----:B------:R-:W-:Y:S01]  /*01b0*/  FADD R3, -R0, -RZ ;  /* 0x800000ff00037221 */ /* 0x000fe20000000100 */
[----:B------:R-:W-:-:S07]  /*01c0*/  MOV R2, 0x1e0 ;  /* 0x000001e000027802 */ /* 0x000fce0000000f00 */
[----:B------:R-:W-:Y:S05]  /*01d0*/  CALL.REL.NOINC `($__internal_1_$__cuda_sm3x_div_rn_noftz_f32_slowpath) ;  /* 0x0000000000107944 */ /* 0x000fea0003c00000 */
.L_x_15:
[----:B------:R-:W-:Y:S05]  /*01e0*/  BSYNC.RECONVERGENT B0 ;  /* 0x0000000000007941 */ /* 0x000fea0003800200 */
.L_x_14:
[----:B------:R-:W0:Y:S02]  /*01f0*/  LDC.64 R2, c[0x0][0x390] ;  /* 0x0000e400ff027b82 */ /* 0x000e240000000a00 */
[----:B0-----:R-:W-:Y:S01]  /*0200*/  REDG.E.ADD.F32.FTZ.RN.STRONG.GPU desc[UR4][R2.64], R9 ;  /* 0x00000009020079a6 */ /* 0x001fe2000c12f304 */
[----:B------:R-:W-:Y:S05]  /*0210*/  EXIT ;  /* 0x000000000000794d */ /* 0x000fea0003800000 */
        .weak           $__internal_1_$__cuda_sm3x_div_rn_noftz_f32_slowpath
        .type           $__internal_1_$__cuda_sm3x_div_rn_noftz_f32_slowpath,@function
        .size           $__internal_1_$__cuda_sm3x_div_rn_noftz_f32_slowpath,(.L_x_104 - $__internal_1_$__cuda_sm3x_div_rn_noftz_f32_slowpath)
$__internal_1_$__cuda_sm3x_div_rn_noftz_f32_slowpath:
[----:B------:R-:W-:Y:S01]  /*0220*/  SHF.R.U32.HI R4, RZ, 0x17, R7 ;  /* 0x00000017ff047819 */ /* 0x000fe20000011607 */
[----:B------:R-:W-:Y:S01]  /*0230*/  BSSY.RECONVERGENT B1, `(.L_x_16) ;  /* 0x0000063000017945 */ /* 0x000fe20003800200 */
[----:B------:R-:W-:Y:S02]  /*0240*/  SHF.R.U32.HI R0, RZ, 0x17, R3 ;  /* 0x00000017ff007819 */ /* 0x000fe40000011603 */
        /* <DEDUP_REMOVED lines=32> */
.L_x_17:
[----:B------:R-:W-:Y:S01]  /*0450*/  LEA R0, R5, 0xc0800000, 0x17 ;  /* 0xc080000005007811 */ /* 0x000fe200078eb8ff */
[----:B------:R-:W-:Y:S01]  /*0460*/  VIADD R4, R4, 0xffffff81 ;  /* 0xffffff8104047836 */ /* 0x000fe20000000000 */
[----:B------:R-:W-:Y:S03]  /*0470*/  BSSY.RECONVERGENT B2, `(.L_x_22) ;  /* 0x0000035000027945 */ /* 0x000fe60003800200 */
[----:B------:R-:W-:Y:S01]  /*0480*/  IMAD.IADD R7, R7, 0x1, -R0 ;  /* 0x0000000107077824 */ /* 0x000fe200078e0a00 */
[C---:B------:R-:W-:Y:S01]  /*0490*/  IADD3 R5, PT, PT, R4.reuse, 0x7f, -R5 ;  /* 0x0000007f04057810 */ /* 0x040fe20007ffe805 */
[----:B------:R-:W-:Y:S02]  /*04a0*/  IMAD R0, R4, -0x800000, R3 ;  /* 0xff80000004007824 */ /* 0x000fe400078e0203 */
[----:B------:R-:W0:Y:S01]  /*04b0*/  MUFU.RCP R8, R7 ;  /* 0x0000000700087308 */ /* 0x000e220000001000 */
[----:B------:R-:W-:Y:S01]  /*04c0*/  FADD.FTZ R9, -R7, -RZ ;  /* 0x800000ff07097221 */ /* 0x000fe20000010100 */
[----:B------:R-:W-:-:S03]  /*04d0*/  IMAD.IADD R5, R5, 0x1, R6 ;  /* 0x0000000105057824 */ /* 0x000fc600078e0206 */
        /* <DEDUP_REMOVED lines=20> */
[-CC-:B------:R-:W-:Y:S01]  /*0620*/  FFMA.RZ R0, R10, R8.reuse, R11.reuse ;  /* 0x000000080a007223 */ /* 0x180fe2000000c00b */
[----:B------:R-:W-:Y:S02]  /*0630*/  VIADD R7, R6, 0x20 ;  /* 0x0000002006077836 */ /* 0x000fe40000000000 */
[-CC-:B------:R-:W-:Y:S01]  /*0640*/  FFMA.RM R5, R10, R8.reuse, R11.reuse ;  /* 0x000000080a057223 */ /* 0x180fe2000000400b */
[----:B------:R-:W-:Y:S02]  /*0650*/  ISETP.NE.AND P2, PT, R6, RZ, PT ;  /* 0x000000ff0600720c */ /* 0x000fe40003f45270 */
[----:B------:R-:W-:Y:S01]  /*0660*/  LOP3.LUT R4, R0, 0x7fffff, RZ, 0xc0, !PT ;  /* 0x007fffff00047812 */ /* 0x000fe200078ec0ff */
[----:B------:R-:W-:Y:S01]  /*0670*/  FFMA.RP R0, R10, R8, R11 ;  /* 0x000000080a007223 */ /* 0x000fe2000000800b */
[----:B------:R-:W-:Y:S01]  /*0680*/  ISETP.NE.AND P1, PT, R6, RZ, PT ;  /* 0x000000ff0600720c */ /* 0x000fe20003f25270 */
[----:B------:R-:W-:Y:S01]  /*0690*/  IMAD.MOV R6, RZ, RZ, -R6 ;  /* 0x000000ffff067224 */ /* 0x000fe200078e0a06 */
        /* <DEDUP_REMOVED lines=14> */
.L_x_24:
[----:B------:R-:W-:-:S04]  /*0780*/  LOP3.LUT R3, R3, 0x80000000, RZ, 0xc0, !PT ;  /* 0x8000000003037812 */ /* 0x000fc800078ec0ff */
[----:B------:R-:W-:Y:S01]  /*0790*/  LOP3.LUT R3, R3, 0x7f800000, RZ, 0xfc, !PT ;  /* 0x7f80000003037812 */ /* 0x000fe200078efcff */
[----:B------:R-:W-:Y:S06]  /*07a0*/  BRA `(.L_x_25) ;  /* 0x0000000000047947 */ /* 0x000fec0003800000 */
.L_x_23:
[----:B------:R-:W-:-:S07]  /*07b0*/  IMAD R3, R5, 0x800000, R3 ;  /* 0x0080000005037824 */ /* 0x000fce00078e0203 */
.L_x_25:
[----:B------:R-:W-:Y:S05]  /*07c0*/  BSYNC.RECONVERGENT B2 ;  /* 0x0000000000027941 */ /* 0x000fea0003800200 */
.L_x_22:
[----:B------:R-:W-:Y:S05]  /*07d0*/  BRA `(.L_x_26) ;  /* 0x0000000000207947 */ /* 0x000fea0003800000 */
.L_x_21:
[----:B------:R-:W-:-:S04]  /*07e0*/  LOP3.LUT R3, R7, 0x80000000, R3, 0x48, !PT ;  /* 0x8000000007037812 */ /* 0x000fc800078e4803 */
[----:B------:R-:W-:Y:S01]  /*07f0*/  LOP3.LUT R3, R3, 0x7f800000, RZ, 0xfc, !PT ;  /* 0x7f80000003037812 */ /* 0x000fe200078efcff */
[----:B------:R-:W-:Y:S06]  /*0800*/  BRA `(.L_x_26) ;  /* 0x0000000000147947 */ /* 0x000fec0003800000 */
.L_x_20:
[----:B------:R-:W-:Y:S01]  /*0810*/  LOP3.LUT R3, R7, 0x80000000, R3, 0x48, !PT ;  /* 0x8000000007037812 */ /* 0x000fe200078e4803 */
[----:B------:R-:W-:Y:S06]  /*0820*/  BRA `(.L_x_26) ;  /* 0x00000000000c7947 */ /* 0x000fec0003800000 */
.L_x_19:
[----:B------:R-:W0:Y:S01]  /*0830*/  MUFU.RSQ R3, -QNAN ;  /* 0xffc0000000037908 */ /* 0x000e220000001400 */
[----:B------:R-:W-:Y:S05]  /*0840*/  BRA `(.L_x_26) ;  /* 0x0000000000047947 */ /* 0x000fea0003800000 */
.L_x_18:
[----:B------:R-:W-:-:S07]  /*0850*/  FADD.FTZ R3, R3, R0 ;  /* 0x0000000003037221 */ /* 0x000fce0000010000 */
.L_x_26:
[----:B------:R-:W-:Y:S05]  /*0860*/  BSYNC.RECONVERGENT B1 ;  /* 0x0000000000017941 */ /* 0x000fea0003800200 */
.L_x_16:
[----:B0-----:R-:W-:Y:S02]  /*0870*/  IMAD.MOV.U32 R9, RZ, RZ, R3 ;  /* 0x000000ffff097224 */ /* 0x001fe400078e0003 */
[----:B------:R-:W-:-:S04]  /*0880*/  IMAD.MOV.U32 R3, RZ, RZ, 0x0 ;  /* 0x00000000ff037424 */ /* 0x000fc800078e00ff */
[----:B------:R-:W-:Y:S05]  /*0890*/  RET.REL.NODEC R2 `(_Z26cross_entropy_loss_forwardPKfPKiPfii) ;  /* 0xfffffff402d87950 */ /* 0x000fea0003c3ffff */
.L_x_27:
        /* <DEDUP_REMOVED lines=14> */
.L_x_104:


//--------------------- .text._Z17mse_loss_backwardPKfS0_Pfii --------------------------
	.section	.text._Z17mse_loss_backwardPKfS0_Pfii,"ax",@progbits
	.align	128
        .global         _Z17mse_loss_backwardPKfS0_Pfii
        .type           _Z17mse_loss_backwardPKfS0_Pfii,@function
        .size           _Z17mse_loss_backwardPKfS0_Pfii,(.L_x_105 - _Z17mse_loss_backwardPKfS0_Pfii)
        .other          _Z17mse_loss_backwardPKfS0_Pfii,@"STO_CUDA_ENTRY STV_DEFAULT"
_Z17mse_loss_backwardPKfS0_Pfii:
.text._Z17mse_loss_backwardPKfS0_Pfii:
[----:B------:R-:W-:Y:S01]  /*0000*/  LDC R1, c[0x0][0x37c] ;  /* 0x0000df00ff017b82 */ /* 0x000fe20000000800 */
[----:B------:R-:W0:Y:S07]  /*0010*/  S2R R3, SR_TID.X ;  /* 0x0000000000037919 */ /* 0x000e2e0000002100 */
[----:B------:R-:W0:Y:S01]  /*0020*/  S2UR UR5, SR_CTAID.X ;  /* 0x00000000000579c3 */ /* 0x000e220000002500 */
[----:B------:R-:W1:Y:S07]  /*0030*/  LDCU.64 UR6, c[0x0][0x398] ;  /* 0x00007300ff0677ac */ /* 0x000e6e0008000a00 */
[----:B------:R-:W0:Y:S01]  /*0040*/  LDC R2, c[0x0][0x360] ;  /* 0x0000d800ff027b82 */ /* 0x000e220000000800 */
[----:B-1----:R-:W-:Y:S01]  /*0050*/  UIMAD UR4, UR7, UR6, URZ ;  /* 0x00000006070472a4 */ /* 0x002fe2000f8e02ff */
[----:B0-----:R-:W-:-:S05]  /*0060*/  IMAD R2, R2, UR5, R3 ;  /* 0x0000000502027c24 */ /* 0x001fca000f8e0203 */
[----:B------:R-:W-:-:S13]  /*0070*/  ISETP.GE.AND P0, PT, R2, UR4, PT ;  /* 0x0000000402007c0c */ /* 0x000fda000bf06270 */
[----:B------:R-:W-:Y:S05]  /*0080*/  @P0 EXIT ;  /* 0x000000000000094d */ /* 0x000fea0003800000 */
[----:B------:R-:W0:Y:S01]  /*0090*/  LDC.64 R6, c[0x0][0x388] ;  /* 0x0000e200ff067b82 */ /* 0x000e220000000a00 */
[----:B------:R-:W1:Y:S07]  /*00a0*/  LDCU.64 UR4, c[0x0][0x358] ;  /* 0x00006b00ff0477ac */ /* 0x000e6e0008000a00 */
[----:B------:R-:W2:Y:S01]  /*00b0*/  LDC.64 R4, c[0x0][0x380] ;  /* 0x0000e000ff047b82 */ /* 0x000ea20000000a00 */
[----:B0-----:R-:W-:-:S06]  /*00c0*/  IMAD.WIDE R6, R2, 0x4, R6 ;  /* 0x0000000402067825 */ /* 0x001fcc00078e0206 */
[----:B-1----:R-:W3:Y:S01]  /*00d0*/  LDG.E R7, desc[UR4][R6.64] ;  /* 0x0000000406077981 */ /* 0x002ee2000c1e1900 */
[----:B--2---:R-:W-:-:S05]  /*00e0*/  IMAD.WIDE R4, R2, 0x4, R4 ;  /* 0x0000000402047825 */ /* 0x004fca00078e0204 */
[----:B------:R-:W3:Y:S01]  /*00f0*/  LDG.E R0, desc[UR4][R4.64] ;  /* 0x0000000404007981 */ /* 0x000ee2000c1e1900 */
[----:B------:R-:W-:-:S04]  /*0100*/  I2FP.F32.S32 R3, UR6 ;  /* 0x0000000600037c45 */ /* 0x000fc80008201400 */
[----:B------:R-:W0:Y:S01]  /*0110*/  MUFU.RCP R8, R3 ;  /* 0x0000000300087308 */ /* 0x000e220000001000 */
[----:B------:R-:W-:Y:S01]  /*0120*/  BSSY.RECONVERGENT B0, `(.L_x_28) ;  /* 0x000000c000007945 */ /* 0x000fe20003800200 */
[----:B0-----:R-:W-:-:S04]  /*0130*/  FFMA R9, -R3, R8, 1 ;  /* 0x3f80000003097423 */ /* 0x001fc80000000108 */
[----:B------:R-:W-:Y:S01]  /*0140*/  FFMA R9, R8, R9, R8 ;  /* 0x0000000908097223 */ /* 0x000fe20000000008 */
[----:B---3--:R-:W-:-:S04]  /*0150*/  FADD R0, R0, -R7 ;  /* 0x8000000700007221 */ /* 0x008fc80000000000 */
[----:B------:R-:W0:Y:S01]  /*0160*/  FCHK P0, R0, R3 ;  /* 0x0000000300007302 */ /* 0x000e220000000000 */
[----:B------:R-:W-:-:S04]  /*0170*/  FFMA R8, R0, R9, RZ ;  /* 0x0000000900087223 */ /* 0x000fc800000000ff */
[----:B------:R-:W-:-:S04]  /*0180*/  FFMA R10, -R3, R8, R0 ;  /* 0x00000008030a7223 */ /* 0x000fc80000000100 */
[----:B------:R-:W-:Y:S01]  /*0190*/  FFMA R9, R9, R10, R8 ;  /* 0x0000000a09097223 */ /* 0x000fe20000000008 */
[----:B0-----:R-:W-:Y:S06]  /*01a0*/  @!P0 BRA `(.L_x_29) ;  /* 0x00000000000c8947 */ /* 0x001fec0003800000 */
[----:B------:R-:W-:-:S07]  /*01b0*/  MOV R4, 0x1d0 ;  /* 0x000001d000047802 */ /* 0x000fce0000000f00 */
[----:B------:R-:W-:Y:S05]  /*01c0*/  CALL.REL.NOINC `($__internal_2_$__cuda_sm3x_div_rn_noftz_f32_slowpath) ;  /* 0x0000000000187944 */ /* 0x000fea0003c00000 */
[----:B------:R-:W-:-:S07]  /*01d0*/  IMAD.MOV.U32 R9, RZ, RZ, R0 ;  /* 0x000000ffff097224 */ /* 0x000fce00078e0000 */
.L_x_29:
[----:B------:R-:W-:Y:S05]  /*01e0*/  BSYNC.RECONVERGENT B0 ;  /* 0x0000000000007941 */ /* 0x000fea0003800200 */
.L_x_28:
[----:B------:R-:W0:Y:S02]  /*01f0*/  LDC.64 R4, c[0x0][0x390] ;  /* 0x0000e400ff047b82 */ /* 0x000e240000000a00 */
[----:B0-----:R-:W-:-:S05]  /*0200*/  IMAD.WIDE R2, R2, 0x4, R4 ;  /* 0x0000000402027825 */ /* 0x001fca00078e0204 */
[----:B------:R-:W-:Y:S01]  /*0210*/  STG.E desc[UR4][R2.64], R9 ;  /* 0x0000000902007986 */ /* 0x000fe2000c101904 */
[----:B------:R-:W-:Y:S05]  /*0220*/  EXIT ;  /* 0x000000000000794d */ /* 0x000fea0003800000 */
        .weak           $__internal_2_$__cuda_sm3x_div_rn_noftz_f32_slowpath
        .type           $__internal_2_$__cuda_sm3x_div_rn_noftz_f32_slowpath,@function
        .size           $__internal_2_$__cuda_sm3x_div_rn_noftz_f32_slowpath,(.L_x_105 - $__internal_2_$__cuda_sm3x_div_rn_noftz_f32_slowpath)
$__internal_2_$__cuda_sm3x_div_rn_noftz_f32_slowpath:
[--C-:B------:R-:W-:Y:S01]  /*0230*/  SHF.R.U32.HI R6, RZ, 0x17, R3.reuse ;  /* 0x00000017ff067819 */ /* 0x100fe20000011603 */
[----:B------:R-:W-:Y:S01]  /*0240*/  BSSY.RECONVERGENT B1, `(.L_x_30) ;  /* 0x0000064000017945 */ /* 0x000fe20003800200 */
[--C-:B------:R-:W-:Y:S01]  /*0250*/  SHF.R.U32.HI R5, RZ, 0x17, R0.reuse ;  /* 0x00000017ff057819 */ /* 0x100fe20000011600 */
[----:B------:R-:W-:Y:S01]  /*0260*/  IMAD.MOV.U32 R7, RZ, RZ, R0 ;  /* 0x000000ffff077224 */ /* 0x000fe200078e0000 */
[----:B------:R-:W-:Y:S01]  /*0270*/  LOP3.LUT R6, R6, 0xff, RZ, 0xc0, !PT ;  /* 0x000000ff06067812 */ /* 0x000fe200078ec0ff */
[----:B------:R-:W-:Y:S01]  /*0280*/  IMAD.MOV.U32 R8, RZ, RZ, R3 ;  /* 0x000000ffff087224 */ /* 0x000fe200078e0003 */
[----:B------:R-:W-:-:S03]  /*0290*/  LOP3.LUT R5, R5, 0xff, RZ, 0xc0, !PT ;  /* 0x000000ff05057812 */ /* 0x000fc600078ec0ff */
[----:B------:R-:W-:Y:S02]  /*02a0*/  VIADD R11, R6, 0xffffffff ;  /* 0xffffffff060b7836 */ /* 0x000fe40000000000 */
[----:B------:R-:W-:-:S03]  /*02b0*/  VIADD R10, R5, 0xffffffff ;  /* 0xffffffff050a7836 */ /* 0x000fc60000000000 */
[----:B------:R-:W-:-:S04]  /*02c0*/  ISETP.GT.U32.AND P0, PT, R11, 0xfd, PT ;  /* 0x000000fd0b00780c */ /* 0x000fc80003f04070 */
[----:B------:R-:W-:-:S13]  /*02d0*/  ISETP.GT.U32.OR P0, PT, R10, 0xfd, P0 ;  /* 0x000000fd0a00780c */ /* 0x000fda0000704470 */
[----:B------:R-:W-:Y:S01]  /*02e0*/  @!P0 IMAD.MOV.U32 R9, RZ, RZ, RZ ;  /* 0x000000ffff098224 */ /* 0x000fe200078e00ff */
[----:B------:R-:W-:Y:S06]  /*02f0*/  @!P0 BRA `(.L_x_31) ;  /* 0x00000000005c8947 */ /* 0x000fec0003800000 */
[----:B------:R-:W-:Y:S02]  /*0300*/  FSETP.GTU.FTZ.AND P0, PT, |R0|, +INF , PT ;  /* 0x7f8000000000780b */ /* 0x000fe40003f1c200 */
        /* <DEDUP_REMOVED lines=22> */
.L_x_31:
        /* <DEDUP_REMOVED lines=30> */
[CCC-:B------:R-:W-:Y:S01]  /*0650*/  FFMA.RM R6, R10.reuse, R8.reuse, R7.reuse ;  /* 0x000000080a067223 */ /* 0x1c0fe20000004007 */
[C---:B------:R-:W-:Y:S02]  /*0660*/  ISETP.NE.AND P2, PT, R9.reuse, RZ, PT ;  /* 0x000000ff0900720c */ /* 0x040fe40003f45270 */
[----:B------:R-:W-:Y:S02]  /*0670*/  ISETP.NE.AND P1, PT, R9, RZ, PT ;  /* 0x000000ff0900720c */ /* 0x000fe40003f25270 */
[----:B------:R-:W-:Y:S01]  /*0680*/  LOP3.LUT R5, R3, 0x7fffff, RZ, 0xc0, !PT ;  /* 0x007fffff03057812 */ /* 0x000fe200078ec0ff */
[----:B------:R-:W-:Y:S01]  /*0690*/  FFMA.RP R3, R10, R8, R7 ;  /* 0x000000080a037223 */ /* 0x000fe20000008007 */
[----:B------:R-:W-:Y:S02]  /*06a0*/  VIADD R8, R9, 0x20 ;  /* 0x0000002009087836 */ /* 0x000fe40000000000 */
[----:B------:R-:W-:Y:S01]  /*06b0*/  LOP3.LUT R5, R5, 0x800000, RZ, 0xfc, !PT ;  /* 0x0080000005057812 */ /* 0x000fe200078efcff */
[----:B------:R-:W-:Y:S01]  /*06c0*/  IMAD.MOV R7, RZ, RZ, -R9 ;  /* 0x000000ffff077224 */ /* 0x000fe200078e0a09 */
[----:B------:R-:W-:-:S02]  /*06d0*/  FSETP.NEU.FTZ.AND P0, PT, R3, R6, PT ;  /* 0x000000060300720b */ /* 0x000fc40003f1d000 */
[----:B------:R-:W-:Y:S02]  /*06e0*/  SHF.L.U32 R8, R5, R8, RZ ;  /* 0x0000000805087219 */ /* 0x000fe400000006ff */
[----:B------:R-:W-:Y:S02]  /*06f0*/  SEL R6, R7, RZ, P2 ;  /* 0x000000ff07067207 */ /* 0x000fe40001000000 */
[----:B------:R-:W-:Y:S02]  /*0700*/  ISETP.NE.AND P1, PT, R8, RZ, P1 ;  /* 0x000000ff0800720c */ /* 0x000fe40000f25270 */
[----:B------:R-:W-:Y:S02]  /*0710*/  SHF.R.U32.HI R6, RZ, R6, R5 ;  /* 0x00000006ff067219 */ /* 0x000fe40000011605 */
[----:B------:R-:W-:Y:S02]  /*0720*/  PLOP3.LUT P0, PT, P0, P1, PT, 0xf8, 0x8f ;  /* 0x00000000008f781c */ /* 0x000fe40000703f70 */
[----:B------:R-:W-:-:S02]  /*0730*/  SHF.R.U32.HI R8, RZ, 0x1, R6 ;  /* 0x00000001ff087819 */ /* 0x000fc40000011606 */
[----:B------:R-:W-:-:S04]  /*0740*/  SEL R3, RZ, 0x1, !P0 ;  /* 0x00000001ff037807 */ /* 0x000fc80004000000 */
[----:B------:R-:W-:-:S04]  /*0750*/  LOP3.LUT R3, R3, 0x1, R8, 0xf8, !PT ;  /* 0x0000000103037812 */ /* 0x000fc800078ef808 */
[----:B------:R-:W-:-:S05]  /*0760*/  LOP3.LUT R3, R3, R6, RZ, 0xc0, !PT ;  /* 0x0000000603037212 */ /* 0x000fca00078ec0ff */
[----:B------:R-:W-:-:S05]  /*0770*/  IMAD.IADD R3, R8, 0x1, R3 ;  /* 0x0000000108037824 */ /* 0x000fca00078e0203 */
[----:B------:R-:W-:Y:S01]  /*0780*/  LOP3.LUT R0, R3, R0, RZ, 0xfc, !PT ;  /* 0x0000000003007212 */ /* 0x000fe200078efcff */
[----:B------:R-:W-:Y:S06]  /*0790*/  BRA `(.L_x_39) ;  /* 0x0000000000107947 */ /* 0x000fec0003800000 */
.L_x_38:
[----:B------:R-:W-:-:S04]  /*07a0*/  LOP3.LUT R0, R0, 0x80000000, RZ, 0xc0, !PT ;  /* 0x8000000000007812 */ /* 0x000fc800078ec0ff */
[----:B------:R-:W-:Y:S01]  /*07b0*/  LOP3.LUT R0, R0, 0x7f800000, RZ, 0xfc, !PT ;  /* 0x7f80000000007812 */ /* 0x000fe200078efcff */
[----:B------:R-:W-:Y:S06]  /*07c0*/  BRA `(.L_x_39) ;  /* 0x0000000000047947 */ /* 0x000fec0003800000 */
.L_x_37:
[----:B------:R-:W-:-:S07]  /*07d0*/  IMAD R0, R6, 0x800000, R0 ;  /* 0x0080000006007824 */ /* 0x000fce00078e0200 */
.L_x_39:
[----:B------:R-:W-:Y:S05]  /*07e0*/  BSYNC.RECONVERGENT B2 ;  /* 0x0000000000027941 */ /* 0x000fea0003800200 */
.L_x_36:
[----:B------:R-:W-:Y:S05]  /*07f0*/  BRA `(.L_x_40) ;  /* 0x0000000000207947 */ /* 0x000fea0003800000 */
.L_x_35:
[----:B------:R-:W-:-:S04]  /*0800*/  LOP3.LUT R0, R8, 0x80000000, R7, 0x48, !PT ;  /* 0x8000000008007812 */ /* 0x000fc800078e4807 */
[----:B------:R-:W-:Y:S01]  /*0810*/  LOP3.LUT R0, R0, 0x7f800000, RZ, 0xfc, !PT ;  /* 0x7f80000000007812 */ /* 0x000fe200078efcff */
[----:B------:R-:W-:Y:S06]  /*0820*/  BRA `(.L_x_40) ;  /* 0x0000000000147947 */ /* 0x000fec0003800000 */
.L_x_34:
[----:B------:R-:W-:Y:S01]  /*0830*/  LOP3.LUT R0, R8, 0x80000000, R7, 0x48, !PT ;  /* 0x8000000008007812 */ /* 0x000fe200078e4807 */
[----:B------:R-:W-:Y:S06]  /*0840*/  BRA `(.L_x_40) ;  /* 0x00000000000c7947 */ /* 0x000fec0003800000 */
.L_x_33:
[----:B------:R-:W0:Y:S01]  /*0850*/  MUFU.RSQ R0, -QNAN ;  /* 0xffc0000000007908 */ /* 0x000e220000001400 */
[----:B------:R-:W-:Y:S05]  /*0860*/  BRA `(.L_x_40) ;  /* 0x0000000000047947 */ /* 0x000fea0003800000 */
.L_x_32:
[----:B------:R-:W-:-:S07]  /*0870*/  FADD.FTZ R0, R0, R3 ;  /* 0x0000000300007221 */ /* 0x000fce0000010000 */
.L_x_40:
[----:B------:R-:W-:Y:S05]  /*0880*/  BSYNC.RECONVERGENT B1 ;  /* 0x0000000000017941 */ /* 0x000fea0003800200 */
.L_x_30:
[----:B------:R-:W-:-:S04]  /*0890*/  IMAD.MOV.U32 R5, RZ, RZ, 0x0 ;  /* 0x00000000ff057424 */ /* 0x000fc800078e00ff */
[----:B0-----:R-:W-:Y:S05]  /*08a0*/  RET.REL.NODEC R4 `(_Z17mse_loss_backwardPKfS0_Pfii) ;  /* 0xfffffff404d47950 */ /* 0x001fea0003c3ffff */
.L_x_41:
        /* <DEDUP_REMOVED lines=13> */
.L_x_105:


//--------------------- .text._Z16mse_loss_forwardPKfS0_Pfii --------------------------
	.section	.text._Z16mse_loss_forwardPKfS0_Pfii,"ax",@progbits
	.align	128
        .global         _Z16mse_loss_forwardPKfS0_Pfii
        .type           _Z16mse_loss_forwardPKfS0_Pfii,@function
        .size           _Z16mse_loss_forwardPKfS0_Pfii,(.L_x_106 - _Z16mse_loss_forwardPKfS0_Pfii)
        .other          _Z16mse_loss_forwardPKfS0_Pfii,@"STO_CUDA_ENTRY STV_DEFAULT"
_Z16mse_loss_forwardPKfS0_Pfii:
.text._Z16mse_loss_forwardPKfS0_Pfii:
[----:B------:R-:W-:Y:S01]  /*0000*/  LDC R1, c[0x0][0x37c] ;  /* 0x0000df00ff017b82 */ /* 0x000fe20000000800 */
[----:B------:R-:W0:Y:S07]  /*0010*/  S2R R9, SR_TID.X ;  /* 0x0000000000097919 */ /* 0x000e2e0000002100 */
[----:B------:R-:W0:Y:S01]  /*0020*/  S2UR UR6, SR_CTAID.X ;  /* 0x00000000000679c3 */ /* 0x000e220000002500 */
[----:B------:R-:W1:Y:S07]  /*0030*/  LDCU.64 UR4, c[0x0][0x398] ;  /* 0x00007300ff0477ac */ /* 0x000e6e0008000a00 */
[----:B------:R-:W0:Y:S08]  /*0040*/  LDC R0, c[0x0][0x360] ;  /* 0x0000d800ff007b82 */ /* 0x000e300000000800 */
[----:B------:R-:W2:Y:S01]  /*0050*/  LDC.64 R2, c[0x0][0x380] ;  /* 0x0000e000ff027b82 */ /* 0x000ea20000000a00 */
[----:B-1----:R-:W-:-:S07]  /*0060*/  UIMAD UR4, UR5, UR4, URZ ;  /* 0x00000004050472a4 */ /* 0x002fce000f8e02ff */
[----:B------:R-:W1:Y:S01]  /*0070*/  LDC.64 R4, c[0x0][0x388] ;  /* 0x0000e200ff047b82 */ /* 0x000e620000000a00 */
[----:B0-----:R-:W-:Y:S01]  /*0080*/  IMAD R7, R0, UR6, R9 ;  /* 0x0000000600077c24 */ /* 0x001fe2000f8e0209 */
[----:B------:R-:W0:Y:S04]  /*0090*/  LDCU.64 UR6, c[0x0][0x358] ;  /* 0x00006b00ff0677ac */ /* 0x000e280008000a00 */
[----:B------:R-:W-:-:S13]  /*00a0*/  ISETP.GE.AND P0, PT, R7, UR4, PT ;  /* 0x0000000407007c0c */ /* 0x000fda000bf06270 */
[----:B--2---:R-:W-:-:S04]  /*00b0*/  @!P0 IMAD.WIDE R2, R7, 0x4, R2 ;  /* 0x0000000407028825 */ /* 0x004fc800078e0202 */
[----:B-1----:R-:W-:Y:S02]  /*00c0*/  @!P0 IMAD.WIDE R4, R7, 0x4, R4 ;  /* 0x0000000407048825 */ /* 0x002fe400078e0204 */
[----:B0-----:R-:W2:Y:S04]  /*00d0*/  @!P0 LDG.E R2, desc[UR6][R2.64] ;  /* 0x0000000602028981 */ /* 0x001ea8000c1e1900 */
[----:B------:R-:W2:Y:S01]  /*00e0*/  @!P0 LDG.E R5, desc[UR6][R4.64] ;  /* 0x0000000604058981 */ /* 0x000ea2000c1e1900 */
[----:B------:R-:W0:Y:S01]  /*00f0*/  S2UR UR5, SR_CgaCtaId ;  /* 0x00000000000579c3 */ /* 0x000e220000008800 */
[----:B------:R-:W-:Y:S01]  /*0100*/  UMOV UR4, 0x400 ;  /* 0x0000040000047882 */ /* 0x000fe20000000000 */
[----:B------:R-:W-:Y:S01]  /*0110*/  ISETP.GE.U32.AND P1, PT, R0, 0x2, PT ;  /* 0x000000020000780c */ /* 0x000fe20003f26070 */
[----:B------:R-:W-:Y:S01]  /*0120*/  IMAD.MOV.U32 R6, RZ, RZ, RZ ;  /* 0x000000ffff067224 */ /* 0x000fe200078e00ff */
[----:B0-----:R-:W-:Y:S01]  /*0130*/  ULEA UR4, UR5, UR4, 0x18 ;  /* 0x0000000405047291 */ /* 0x001fe2000f8ec0ff */
[----:B--2---:R-:W-:-:S04]  /*0140*/  @!P0 FADD R7, R2, -R5 ;  /* 0x8000000502078221 */ /* 0x004fc80000000000 */
[----:B------:R-:W-:Y:S01]  /*0150*/  @!P0 FMUL R6, R7, R7 ;  /* 0x0000000707068220 */ /* 0x000fe20000400000 */
[C---:B------:R-:W-:Y:S02]  /*0160*/  LEA R7, R9.reuse, UR4, 0x2 ;  /* 0x0000000409077c11 */ /* 0x040fe4000f8e10ff */
[----:B------:R-:W-:-:S03]  /*0170*/  ISETP.NE.AND P0, PT, R9, RZ, PT ;  /* 0x000000ff0900720c */ /* 0x000fc60003f05270 */
[----:B------:R0:W-:Y:S01]  /*0180*/  STS [R7], R6 ;  /* 0x0000000607007388 */ /* 0x0001e20000000800 */
[----:B------:R-:W-:Y:S06]  /*0190*/  BAR.SYNC.DEFER_BLOCKING 0x0 ;  /* 0x0000000000007b1d */ /* 0x000fec0000010000 */
[----:B------:R-:W-:Y:S05]  /*01a0*/  @!P1 BRA `(.L_x_42) ;  /* 0x00000000002c9947 */ /* 0x000fea0003800000 */
.L_x_43:
[----:B0-----:R-:W-:-:S04]  /*01b0*/  SHF.R.U32.HI R6, RZ, 0x1, R0 ;  /* 0x00000001ff067819 */ /* 0x001fc80000011600 */
[----:B------:R-:W-:-:S13]  /*01c0*/  ISETP.GE.U32.AND P1, PT, R9, R6, PT ;  /* 0x000000060900720c */ /* 0x000fda0003f26070 */
[----:B------:R-:W-:Y:S01]  /*01d0*/  @!P1 IMAD R2, R6, 0x4, R7 ;  /* 0x0000000406029824 */ /* 0x000fe200078e0207 */
[----:B------:R-:W-:Y:S05]  /*01e0*/  @!P1 LDS R3, [R7] ;  /* 0x0000000007039984 */ /* 0x000fea0000000800 */
[----:B------:R-:W0:Y:S02]  /*01f0*/  @!P1 LDS R2, [R2] ;  /* 0x0000000002029984 */ /* 0x000e240000000800 */
[----:B0-----:R-:W-:-:S05]  /*0200*/  @!P1 FADD R4, R2, R3 ;  /* 0x0000000302049221 */ /* 0x001fca0000000000 */
[----:B------:R1:W-:Y:S01]  /*0210*/  @!P1 STS [R7], R4 ;  /* 0x0000000407009388 */ /* 0x0003e20000000800 */
[----:B------:R-:W-:Y:S01]  /*0220*/  BAR.SYNC.DEFER_BLOCKING 0x0 ;  /* 0x0000000000007b1d */ /* 0x000fe20000010000 */
[----:B------:R-:W-:Y:S01]  /*0230*/  ISETP.GT.U32.AND P1, PT, R0, 0x3, PT ;  /* 0x000000030000780c */ /* 0x000fe20003f24070 */
[----:B------:R-:W-:-:S12]  /*0240*/  IMAD.MOV.U32 R0, RZ, RZ, R6 ;  /* 0x000000ffff007224 */ /* 0x000fd800078e0006 */
[----:B-1----:R-:W-:Y:S05]  /*0250*/  @P1 BRA `(.L_x_43) ;  /* 0xfffffffc00d41947 */ /* 0x002fea000383ffff */
.L_x_42:
[----:B------:R-:W-:Y:S05]  /*0260*/  @P0 EXIT ;  /* 0x000000000000094d */ /* 0x000fea0003800000 */
[----:B------:R-:W1:Y:S01]  /*0270*/  S2UR UR5, SR_CgaCtaId ;  /* 0x00000000000579c3 */ /* 0x000e620000008800 */
[----:B------:R-:W-:Y:S01]  /*0280*/  UMOV UR4, 0x400 ;  /* 0x0000040000047882 */ /* 0x000fe20000000000 */
[----:B------:R-:W2:Y:S02]  /*0290*/  LDCU UR8, c[0x0][0x398] ;  /* 0x00007300ff0877ac */ /* 0x000ea40008000800 */
[----:B--2---:R-:W-:Y:S01]  /*02a0*/  I2FP.F32.S32 R2, UR8 ;  /* 0x0000000800027c45 */ /* 0x004fe20008201400 */
[----:B-1----:R-:W-:-:S04]  /*02b0*/  ULEA UR4, UR5, UR4, 0x18 ;  /* 0x0000000405047291 */ /* 0x002fc8000f8ec0ff */
[----:B------:R-:W-:-:S04]  /*02c0*/  FADD R3, R2, R2 ;  /* 0x0000000202037221 */ /* 0x000fc80000000000 */
[----:B------:R-:W1:Y:S01]  /*02d0*/  MUFU.RCP R2, R3 ;  /* 0x0000000300027308 */ /* 0x000e620000001000 */
[----:B------:R-:W2:Y:S01]  /*02e0*/  LDS R0, [UR4] ;  /* 0x00000004ff007984 */ /* 0x000ea20008000800 */
[----:B-1----:R-:W-:-:S04]  /*02f0*/  FFMA R5, -R3, R2, 1 ;  /* 0x3f80000003057423 */ /* 0x002fc80000000102 */
[----:B------:R-:W-:Y:S02]  /*0300*/  FFMA R5, R2, R5, R2 ;  /* 0x0000000502057223 */ /* 0x000fe40000000002 */
[----:B--2---:R-:W1:Y:S02]  /*0310*/  FCHK P0, R0, R3 ;  /* 0x0000000300007302 */ /* 0x004e640000000000 */
[----:B------:R-:W-:-:S04]  /*0320*/  FFMA R2, R0, R5, RZ ;  /* 0x0000000500027223 */ /* 0x000fc800000000ff */
[----:B------:R-:W-:-:S04]  /*0330*/  FFMA R4, -R3, R2, R0 ;  /* 0x0000000203047223 */ /* 0x000fc80000000100 */
[----:B------:R-:W-:Y:S01]  /*0340*/  FFMA R5, R5, R4, R2 ;  /* 0x0000000405057223 */ /* 0x000fe20000000002 */
[----:B-1----:R-:W-:Y:S06]  /*0350*/  @!P0 BRA `(.L_x_44) ;  /* 0x0000000000088947 */ /* 0x002fec0003800000 */
[----:B------:R-:W-:-:S07]  /*0360*/  MOV R2, 0x380 ;  /* 0x0000038000027802 */ /* 0x000fce0000000f00 */
[----:B0-----:R-:W-:Y:S05]  /*0370*/  CALL.REL.NOINC `($__internal_3_$__cuda_sm3x_div_rn_noftz_f32_slowpath) ;  /* 0x00000000000c7944 */ /* 0x001fea0003c00000 */
.L_x_44:
[----:B------:R-:W1:Y:S02]  /*0380*/  LDC.64 R2, c[0x0][0x390] ;  /* 0x0000e400ff027b82 */ /* 0x000e640000000a00 */
[----:B-1----:R-:W-:Y:S01]  /*0390*/  REDG.E.ADD.F32.FTZ.RN.STRONG.GPU desc[UR6][R2.64], R5 ;  /* 0x00000005020079a6 */ /* 0x002fe2000c12f306 */
[----:B------:R-:W-:Y:S05]  /*03a0*/  EXIT ;  /* 0x000000000000794d */ /* 0x000fea0003800000 */
        .weak           $__internal_3_$__cuda_sm3x_div_rn_noftz_f32_slowpath
        .type           $__internal_3_$__cuda_sm3x_div_rn_noftz_f32_slowpath,@function
        .size           $__internal_3_$__cuda_sm3x_div_rn_noftz_f32_slowpath,(.L_x_106 - $__internal_3_$__cuda_sm3x_div_rn_noftz_f32_slowpath)
$__internal_3_$__cuda_sm3x_div_rn_noftz_f32_slowpath:
[--C-:B------:R-:W-:Y:S01]  /*03b0*/  SHF.R.U32.HI R5, RZ, 0x17, R3.reuse ;  /* 0x00000017ff057819 */ /* 0x100fe20000011603 */
[--C-:B------:R-:W-:Y:S01]  /*03c0*/  IMAD.MOV.U32 R6, RZ, RZ, R0.reuse ;  /* 0x000000ffff067224 */ /* 0x100fe200078e0000 */
[----:B------:R-:W-:Y:S01]  /*03d0*/  SHF.R.U32.HI R4, RZ, 0x17, R0 ;  /* 0x00000017ff047819 */ /* 0x000fe20000011600 */
        /* <DEDUP_REMOVED lines=32> */
.L_x_45:
[----:B------:R-:W-:Y:S01]  /*05e0*/  LEA R0, R5, 0xc0800000, 0x17 ;  /* 0xc080000005007811 */ /* 0x000fe200078eb8ff */
[----:B------:R-:W-:-:S04]  /*05f0*/  VIADD R4, R4, 0xffffff81 ;  /* 0xffffff8104047836 */ /* 0x000fc80000000000 */
        /* <DEDUP_REMOVED lines=48> */
.L_x_51:
[----:B------:R-:W-:-:S04]  /*0900*/  LOP3.LUT R3, R3, 0x80000000, RZ, 0xc0, !PT ;  /* 0x8000000003037812 */ /* 0x000fc800078ec0ff */
[----:B------:R-:W-:Y:S01]  /*0910*/  LOP3.LUT R3, R3, 0x7f800000, RZ, 0xfc, !PT ;  /* 0x7f80000003037812 */ /* 0x000fe200078efcff */
[----:B------:R-:W-:Y:S06]  /*0920*/  BRA `(.L_x_52) ;  /* 0x0000000000287947 */ /* 0x000fec0003800000 */
.L_x_50:
[----:B------:R-:W-:Y:S01]  /*0930*/  IMAD R3, R5, 0x800000, R3 ;  /* 0x0080000005037824 */ /* 0x000fe200078e0203 */
[----:B------:R-:W-:Y:S06]  /*0940*/  BRA `(.L_x_52) ;  /* 0x0000000000207947 */ /* 0x000fec0003800000 */
.L_x_49:
[----:B------:R-:W-:-:S04]  /*0950*/  LOP3.LUT R3, R7, 0x80000000, R6, 0x48, !PT ;  /* 0x8000000007037812 */ /* 0x000fc800078e4806 */
[----:B------:R-:W-:Y:S01]  /*0960*/  LOP3.LUT R3, R3, 0x7f800000, RZ, 0xfc, !PT ;  /* 0x7f80000003037812 */ /* 0x000fe200078efcff */
[----:B------:R-:W-:Y:S06]  /*0970*/  BRA `(.L_x_52) ;  /* 0x0000000000147947 */ /* 0x000fec0003800000 */
.L_x_48:
[----:B------:R-:W-:Y:S01]  /*0980*/  LOP3.LUT R3, R7, 0x80000000, R6, 0x48, !PT ;  /* 0x8000000007037812 */ /* 0x000fe200078e4806 */
[----:B------:R-:W-:Y:S06]  /*0990*/  BRA `(.L_x_52) ;  /* 0x00000000000c7947 */ /* 0x000fec0003800000 */
.L_x_47:
[----:B------:R-:W0:Y:S01]  /*09a0*/  MUFU.RSQ R3, -QNAN ;  /* 0xffc0000000037908 */ /* 0x000e220000001400 */
[----:B------:R-:W-:Y:S05]  /*09b0*/  BRA `(.L_x_52) ;  /* 0x0000000000047947 */ /* 0x000fea0003800000 */
.L_x_46:
[----:B------:R-:W-:-:S07]  /*09c0*/  FADD.FTZ R3, R0, R3 ;  /* 0x0000000300037221 */ /* 0x000fce0000010000 */
.L_x_52:
[----:B0-----:R-:W-:Y:S02]  /*09d0*/  IMAD.MOV.U32 R5, RZ, RZ, R3 ;  /* 0x000000ffff057224 */ /* 0x001fe400078e0003 */
[----:B------:R-:W-:-:S04]  /*09e0*/  IMAD.MOV.U32 R3, RZ, RZ, 0x0 ;  /* 0x00000000ff037424 */ /* 0x000fc800078e00ff */
[----:B------:R-:W-:Y:S05]  /*09f0*/  RET.REL.NODEC R2 `(_Z16mse_loss_forwardPKfS0_Pfii) ;  /* 0xfffffff402807950 */ /* 0x000fea0003c3ffff */
.L_x_53:
        /* <DEDUP_REMOVED lines=16> */
.L_x_106:


//--------------------- .text._Z17fc_backward_inputPKfS0_S0_Pfiii --------------------------
	.section	.text._Z17fc_backward_inputPKfS0_S0_Pfiii,"ax",@progbits
	.align	128
        .global         _Z17fc_backward_inputPKfS0_S0_Pfiii
        .type           _Z17fc_backward_inputPKfS0_S0_Pfiii,@function
        .size           _Z17fc_backward_inputPKfS0_S0_Pfiii,(.L_x_113 - _Z17fc_backward_inputPKfS0_S0_Pfiii)
        .other          _Z17fc_backward_inputPKfS0_S0_Pfiii,@"STO_CUDA_ENTRY STV_DEFAULT"
_Z17fc_backward_inputPKfS0_S0_Pfiii:
.text._Z17fc_backward_inputPKfS0_S0_Pfiii:
[----:B------:R-:W-:Y:S01]  /*0000*/  LDC R1, c[0x0][0x37c] ;  /* 0x0000df00ff017b82 */ /* 0x000fe20000000800 */
[----:B------:R-:W0:Y:S07]  /*0010*/  S2R R3, SR_TID.X ;  /* 0x0000000000037919 */ /* 0x000e2e0000002100 */
[----:B------:R-:W0:Y:S08]  /*0020*/  S2UR UR4, SR_CTAID.X ;  /* 0x00000000000479c3 */ /* 0x000e300000002500 */
[----:B------:R-:W0:Y:S08]  /*0030*/  LDC R0, c[0x0][0x360] ;  /* 0x0000d800ff007b82 */ /* 0x000e300000000800 */
[----:B------:R-:W1:Y:S08]  /*0040*/  LDC.64 R4, c[0x0][0x3a0] ;  /* 0x0000e800ff047b82 */ /* 0x000e700000000a00 */
[----:B------:R-:W2:Y:S01]  /*0050*/  S2UR UR16, SR_CTAID.Y ;  /* 0x00000000001079c3 */ /* 0x000ea20000002600 */
[----:B0-----:R-:W-:-:S05]  /*0060*/  IMAD R0, R0, UR4, R3 ;  /* 0x0000000400007c24 */ /* 0x001fca000f8e0203 */
[----:B-1----:R-:W-:-:S04]  /*0070*/  ISETP.GE.AND P0, PT, R0, R5, PT ;  /* 0x000000050000720c */ /* 0x002fc80003f06270 */
[----:B--2---:R-:W-:-:S13]  /*0080*/  ISETP.LE.OR P0, PT, R4, UR16, P0 ;  /* 0x0000001004007c0c */ /* 0x004fda0008703670 */
[----:B------:R-:W-:Y:S05]  /*0090*/  @P0 EXIT ;  /* 0x000000000000094d */ /* 0x000fea0003800000 */
[----:B------:R-:W0:Y:S01]  /*00a0*/  LDCU UR9, c[0x0][0x3a8] ;  /* 0x00007500ff0977ac */ /* 0x000e220008000800 */
[----:B------:R-:W-:Y:S01]  /*00b0*/  IMAD.MOV.U32 R2, RZ, RZ, RZ ;  /* 0x000000ffff027224 */ /* 0x000fe200078e00ff */
[----:B------:R-:W1:Y:S01]  /*00c0*/  LDCU.64 UR18, c[0x0][0x358] ;  /* 0x00006b00ff1277ac */ /* 0x000e620008000a00 */
[----:B0-----:R-:W-:-:S09]  /*00d0*/  UISETP.GE.AND UP0, UPT, UR9, 0x1, UPT ;  /* 0x000000010900788c */ /* 0x001fd2000bf06270 */
[----:B-1----:R-:W-:Y:S05]  /*00e0*/  BRA.U !UP0, `(.L_x_54) ;  /* 0x0000000908f47547 */ /* 0x002fea000b800000 */
[----:B------:R-:W-:Y:S02]  /*00f0*/  UISETP.GE.U32.AND UP1, UPT, UR9, 0x8, UPT ;  /* 0x000000080900788c */ /* 0x000fe4000bf26070 */
[----:B------:R-:W-:Y:S01]  /*0100*/  IMAD R3, R0, UR9, RZ ;  /* 0x0000000900037c24 */ /* 0x000fe2000f8e02ff */
[----:B------:R-:W-:Y:S01]  /*0110*/  ULOP3.LUT UR15, UR9, 0x7, URZ, 0xc0, !UPT ;  /* 0x00000007090f7892 */ /* 0x000fe2000f8ec0ff */
[----:B------:R-:W-:Y:S01]  /*0120*/  IMAD.MOV.U32 R2, RZ, RZ, RZ ;  /* 0x000000ffff027224 */ /* 0x000fe200078e00ff */
[----:B------:R-:W-:Y:S01]  /*0130*/  UIMAD UR14, UR16, UR9, URZ ;  /* 0x00000009100e72a4 */ /* 0x000fe2000f8e02ff */
[----:B------:R-:W-:Y:S01]  /*0140*/  IMAD.MOV.U32 R4, RZ, RZ, RZ ;  /* 0x000000ffff047224 */ /* 0x000fe200078e00ff */
[----:B------:R-:W-:Y:S02]  /*0150*/  UISETP.NE.AND UP0, UPT, UR15, URZ, UPT ;  /* 0x000000ff0f00728c */ /* 0x000fe4000bf05270 */
[----:B------:R-:W-:Y:S09]  /*0160*/  BRA.U !UP1, `(.L_x_55) ;  /* 0x0000000509307547 */ /* 0x000ff2000b800000 */
[----:B------:R-:W0:Y:S01]  /*0170*/  LDC.64 R4, c[0x0][0x380] ;  /* 0x0000e000ff047b82 */ /* 0x000e220000000a00 */
[----:B------:R-:W1:Y:S01]  /*0180*/  LDCU.64 UR10, c[0x0][0x390] ;  /* 0x00007200ff0a77ac */ /* 0x000e620008000a00 */
[----:B------:R-:W-:Y:S01]  /*0190*/  IMAD.MOV.U32 R2, RZ, RZ, RZ ;  /* 0x000000ffff027224 */ /* 0x000fe200078e00ff */
[----:B------:R-:W2:Y:S01]  /*01a0*/  LDCU.64 UR12, c[0x0][0x388] ;  /* 0x00007100ff0c77ac */ /* 0x000ea20008000a00 */
[----:B------:R-:W-:Y:S01]  /*01b0*/  UMOV UR4, 0x10 ;  /* 0x0000001000047882 */ /* 0x000fe20000000000 */
[----:B------:R-:W-:Y:S02]  /*01c0*/  UMOV UR5, 0x0 ;  /* 0x0000000000057882 */ /* 0x000fe40000000000 */
[----:B------:R-:W-:-:S04]  /*01d0*/  UIMAD.WIDE.U32 UR4, UR14, 0x4, UR4 ;  /* 0x000000040e0478a5 */ /* 0x000fc8000f8e0004 */
[----:B-1----:R-:W-:Y:S02]  /*01e0*/  UIADD3 UR7, UP1, UPT, UR4, UR10, URZ ;  /* 0x0000000a04077290 */ /* 0x002fe4000ff3e0ff */
[----:B--2---:R-:W-:Y:S01]  /*01f0*/  UIADD3 UR6, UP2, UPT, UR4, UR12, URZ ;  /* 0x0000000c04067290 */ /* 0x004fe2000ff5e0ff */
[----:B0-----:R-:W-:Y:S01]  /*0200*/  IMAD.WIDE R4, R3, 0x4, R4 ;  /* 0x0000000403047825 */ /* 0x001fe200078e0204 */
[----:B------:R-:W-:Y:S02]  /*0210*/  UIADD3.X UR8, UPT, UPT, UR5, UR11, URZ, UP1, !UPT ;  /* 0x0000000b05087290 */ /* 0x000fe40008ffe4ff */
[----:B------:R-:W-:Y:S01]  /*0220*/  MOV R6, UR7 ;  /* 0x0000000700067c02 */ /* 0x000fe20008000f00 */
[----:B------:R-:W-:Y:S02]  /*0230*/  ULOP3.LUT UR4, UR9, 0x7ffffff8, URZ, 0xc0, !UPT ;  /* 0x7ffffff809047892 */ /* 0x000fe4000f8ec0ff */
[----:B------:R-:W-:Y:S01]  /*0240*/  UIADD3.X UR5, UPT, UPT, UR5, UR13, URZ, UP2, !UPT ;  /* 0x0000000d05057290 */ /* 0x000fe200097fe4ff */
[----:B------:R-:W-:Y:S01]  /*0250*/  IADD3 R10, P0, PT, R4, 0x10, RZ ;  /* 0x00000010040a7810 */ /* 0x000fe20007f1e0ff */
[----:B------:R-:W-:Y:S01]  /*0260*/  IMAD.U32 R12, RZ, RZ, UR6 ;  /* 0x00000006ff0c7e24 */ /* 0x000fe2000f8e00ff */
[----:B------:R-:W-:-:S02]  /*0270*/  UIADD3 UR9, UPT, UPT, -UR4, URZ, URZ ;  /* 0x000000ff04097290 */ /* 0x000fc4000fffe1ff */
[----:B------:R-:W-:Y:S01]  /*0280*/  IMAD.U32 R4, RZ, RZ, UR4 ;  /* 0x00000004ff047e24 */ /* 0x000fe2000f8e00ff */
[----:B------:R-:W-:Y:S01]  /*0290*/  IADD3.X R11, PT, PT, RZ, R5, RZ, P0, !PT ;  /* 0x00000005ff0b7210 */ /* 0x000fe200007fe4ff */
[----:B------:R-:W-:Y:S02]  /*02a0*/  IMAD.MOV.U32 R5, RZ, RZ, R3 ;  /* 0x000000ffff057224 */ /* 0x000fe400078e0003 */
[----:B------:R-:W-:Y:S02]  /*02b0*/  IMAD.U32 R7, RZ, RZ, UR8 ;  /* 0x00000008ff077e24 */ /* 0x000fe4000f8e00ff */
[----:B------:R-:W-:-:S07]  /*02c0*/  IMAD.U32 R19, RZ, RZ, UR5 ;  /* 0x00000005ff137e24 */ /* 0x000fce000f8e00ff */
.L_x_56:
[----:B------:R-:W2:Y:S04]  /*02d0*/  LDG.E R8, desc[UR18][R6.64+-0x10] ;  /* 0xfffff01206087981 */ /* 0x000ea8000c1e1900 */
[----:B------:R-:W3:Y:S04]  /*02e0*/  LDG.E R13, desc[UR18][R6.64+-0xc] ;  /* 0xfffff412060d7981 */ /* 0x000ee8000c1e1900 */
[----:B------:R-:W4:Y:S04]  /*02f0*/  LDG.E R16, desc[UR18][R6.64+-0x8] ;  /* 0xfffff81206107981 */ /* 0x000f28000c1e1900 */
[----:B------:R-:W5:Y:S04]  /*0300*/  LDG.E R18, desc[UR18][R6.64+-0x4] ;  /* 0xfffffc1206127981 */ /* 0x000f68000c1e1900 */
[----:B------:R-:W5:Y:S04]  /*0310*/  LDG.E R20, desc[UR18][R6.64] ;  /* 0x0000001206147981 */ /* 0x000f68000c1e1900 */
[----:B------:R-:W5:Y:S04]  /*0320*/  LDG.E R14, desc[UR18][R6.64+0x4] ;  /* 0x00000412060e7981 */ /* 0x000f68000c1e1900 */
[----:B------:R-:W5:Y:S04]  /*0330*/  LDG.E R15, desc[UR18][R6.64+0x8] ;  /* 0x00000812060f7981 */ /* 0x000f68000c1e1900 */
[----:B------:R-:W5:Y:S01]  /*0340*/  LDG.E R22, desc[UR18][R6.64+0xc] ;  /* 0x00000c1206167981 */ /* 0x000f62000c1e1900 */
[----:B--2---:R-:W-:-:S13]  /*0350*/  FSETP.GT.AND P6, PT, R8, RZ, PT ;  /* 0x000000ff0800720b */ /* 0x004fda0003fc4000 */
[----:B------:R-:W0:Y:S02]  /*0360*/  @P6 LDC.64 R8, c[0x0][0x380] ;  /* 0x0000e000ff086b82 */ /* 0x000e240000000a00 */
[----:B0-----:R-:W-:-:S05]  /*0370*/  @P6 IMAD.WIDE R8, R5, 0x4, R8 ;  /* 0x0000000405086825 */ /* 0x001fca00078e0208 */
[----:B------:R0:W2:Y:S02]  /*0380*/  @P6 LDG.E R17, desc[UR18][R8.64] ;  /* 0x0000001208116981 */ /* 0x0000a4000c1e1900 */
[----:B0-----:R-:W-:Y:S01]  /*0390*/  MOV R8, R12 ;  /* 0x0000000c00087202 */ /* 0x001fe20000000f00 */
[----:B------:R-:W-:-:S05]  /*03a0*/  IMAD.MOV.U32 R9, RZ, RZ, R19 ;  /* 0x000000ffff097224 */ /* 0x000fca00078e0013 */
[----:B------:R-:W2:Y:S01]  /*03b0*/  @P6 LDG.E R19, desc[UR18][R8.64+-0x10] ;  /* 0xfffff01208136981 */ /* 0x000ea2000c1e1900 */
[----:B---3--:R-:W-:Y:S02]  /*03c0*/  FSETP.GT.AND P0, PT, R13, RZ, PT ;  /* 0x000000ff0d00720b */ /* 0x008fe40003f04000 */
[----:B----4-:R-:W-:Y:S02]  /*03d0*/  FSETP.GT.AND P1, PT, R16, RZ, PT ;  /* 0x000000ff1000720b */ /* 0x010fe40003f24000 */
[----:B-----5:R-:W-:Y:S02]  /*03e0*/  FSETP.GT.AND P2, PT, R18, RZ, PT ;  /* 0x000000ff1200720b */ /* 0x020fe40003f44000 */
[----:B------:R-:W-:Y:S02]  /*03f0*/  FSETP.GT.AND P3, PT, R20, RZ, PT ;  /* 0x000000ff1400720b */ /* 0x000fe40003f64000 */
[----:B------:R-:W-:-:S05]  /*0400*/  FSETP.GT.AND P4, PT, R14, RZ, PT ;  /* 0x000000ff0e00720b */ /* 0x000fca0003f84000 */
[----:B------:R-:W3:Y:S04]  /*0410*/  @P0 LDG.E R13, desc[UR18][R8.64+-0xc] ;  /* 0xfffff412080d0981 */ /* 0x000ee8000c1e1900 */
[----:B------:R-:W3:Y:S01]  /*0420*/  @P0 LDG.E R12, desc[UR18][R10.64+-0xc] ;  /* 0xfffff4120a0c0981 */ /* 0x000ee2000c1e1900 */
[----:B------:R-:W-:-:S03]  /*0430*/  FSETP.GT.AND P5, PT, R15, RZ, PT ;  /* 0x000000ff0f00720b */ /* 0x000fc60003fa4000 */
[----:B------:R-:W4:Y:S04]  /*0440*/  @P1 LDG.E R21, desc[UR18][R8.64+-0x8] ;  /* 0xfffff81208151981 */ /* 0x000f28000c1e1900 */
[----:B------:R-:W4:Y:S04]  /*0450*/  @P1 LDG.E R16, desc[UR18][R10.64+-0x8] ;  /* 0xfffff8120a101981 */ /* 0x000f28000c1e1900 */
[----:B------:R-:W5:Y:S04]  /*0460*/  @P2 LDG.E R23, desc[UR18][R8.64+-0x4] ;  /* 0xfffffc1208172981 */ /* 0x000f68000c1e1900 */
[----:B------:R-:W5:Y:S04]  /*0470*/  @P2 LDG.E R18, desc[UR18][R10.64+-0x4] ;  /* 0xfffffc120a122981 */ /* 0x000f68000c1e1900 */
[----:B------:R-:W5:Y:S04]  /*0480*/  @P4 LDG.E R25, desc[UR18][R8.64+0x4] ;  /* 0x0000041208194981 */ /* 0x000f68000c1e1900 */
[----:B------:R-:W5:Y:S04]  /*0490*/  @P4 LDG.E R20, desc[UR18][R10.64+0x4] ;  /* 0x000004120a144981 */ /* 0x000f68000c1e1900 */
[----:B------:R-:W5:Y:S01]  /*04a0*/  @P5 LDG.E R27, desc[UR18][R8.64+0x8] ;  /* 0x00000812081b5981 */ /* 0x000f62000c1e1900 */
[----:B--2---:R-:W-:Y:S01]  /*04b0*/  @P6 FFMA R2, R19, R17, R2 ;  /* 0x0000001113026223 */ /* 0x004fe20000000002 */
[----:B------:R-:W-:-:S02]  /*04c0*/  FSETP.GT.AND P6, PT, R22, RZ, PT ;  /* 0x000000ff1600720b */ /* 0x000fc40003fc4000 */
[----:B------:R-:W2:Y:S04]  /*04d0*/  @P3 LDG.E R17, desc[UR18][R8.64] ;  /* 0x0000001208113981 */ /* 0x000ea8000c1e1900 */
[----:B------:R-:W2:Y:S04]  /*04e0*/  @P3 LDG.E R19, desc[UR18][R10.64] ;  /* 0x000000120a133981 */ /* 0x000ea8000c1e1900 */
[----:B------:R-:W2:Y:S04]  /*04f0*/  @P5 LDG.E R22, desc[UR18][R10.64+0x8] ;  /* 0x000008120a165981 */ /* 0x000ea8000c1e1900 */
[----:B------:R-:W2:Y:S04]  /*0500*/  @P6 LDG.E R15, desc[UR18][R8.64+0xc] ;  /* 0x00000c12080f6981 */ /* 0x000ea8000c1e1900 */
[----:B------:R0:W2:Y:S01]  /*0510*/  @P6 LDG.E R14, desc[UR18][R10.64+0xc] ;  /* 0x00000c120a0e6981 */ /* 0x0000a2000c1e1900 */
[----:B---3--:R-:W-:Y:S01]  /*0520*/  @P0 FFMA R2, R13, R12, R2 ;  /* 0x0000000c0d020223 */ /* 0x008fe20000000002 */
[----:B------:R-:W-:-:S03]  /*0530*/  UIADD3 UR9, UPT, UPT, UR9, 0x8, URZ ;  /* 0x0000000809097890 */ /* 0x000fc6000fffe0ff */
[----:B----4-:R-:W-:Y:S01]  /*0540*/  @P1 FFMA R2, R21, R16, R2 ;  /* 0x0000001015021223 */ /* 0x010fe20000000002 */
[----:B------:R-:W-:Y:S01]  /*0550*/  IADD3 R6, P0, PT, R6, 0x20, RZ ;  /* 0x0000002006067810 */ /* 0x000fe20007f1e0ff */
[----:B------:R-:W-:Y:S02]  /*0560*/  UISETP.NE.AND UP1, UPT, UR9, URZ, UPT ;  /* 0x000000ff0900728c */ /* 0x000fe4000bf25270 */
[----:B-----5:R-:W-:Y:S02]  /*0570*/  @P2 FFMA R2, R23, R18, R2 ;  /* 0x0000001217022223 */ /* 0x020fe40000000002 */
[----:B------:R-:W-:Y:S01]  /*0580*/  IMAD.X R7, RZ, RZ, R7, P0 ;  /* 0x000000ffff077224 */ /* 0x000fe200000e0607 */
[----:B------:R-:W-:Y:S02]  /*0590*/  IADD3 R12, P0, PT, R8, 0x20, RZ ;  /* 0x00000020080c7810 */ /* 0x000fe40007f1e0ff */
[----:B0-----:R-:W-:Y:S01]  /*05a0*/  IADD3 R10, P1, PT, R10, 0x20, RZ ;  /* 0x000000200a0a7810 */ /* 0x001fe20007f3e0ff */
[----:B------:R-:W-:-:S03]  /*05b0*/  VIADD R5, R5, 0x8 ;  /* 0x0000000805057836 */ /* 0x000fc60000000000 */
[----:B------:R-:W-:Y:S01]  /*05c0*/  IADD3.X R11, PT, PT, RZ, R11, RZ, P1, !PT ;  /* 0x0000000bff0b7210 */ /* 0x000fe20000ffe4ff */
[----:B--2---:R-:W-:-:S04]  /*05d0*/  @P3 FFMA R2, R17, R19, R2 ;  /* 0x0000001311023223 */ /* 0x004fc80000000002 */
[----:B------:R-:W-:-:S04]  /*05e0*/  @P4 FFMA R2, R25, R20, R2 ;  /* 0x0000001419024223 */ /* 0x000fc80000000002 */
[----:B------:R-:W-:Y:S01]  /*05f0*/  @P5 FFMA R2, R27, R22, R2 ;  /* 0x000000161b025223 */ /* 0x000fe20000000002 */
[----:B------:R-:W-:-:S03]  /*0600*/  IMAD.X R19, RZ, RZ, R9, P0 ;  /* 0x000000ffff137224 */ /* 0x000fc600000e0609 */
[----:B------:R-:W-:Y:S01]  /*0610*/  @P6 FFMA R2, R15, R14, R2 ;  /* 0x0000000e0f026223 */ /* 0x000fe20000000002 */
[----:B------:R-:W-:Y:S06]  /*0620*/  BRA.U UP1, `(.L_x_56) ;  /* 0xfffffffd01287547 */ /* 0x000fec000b83ffff */
.L_x_55:
[----:B------:R-:W-:Y:S05]  /*0630*/  BRA.U !UP0, `(.L_x_54) ;  /* 0x0000000508a07547 */ /* 0x000fea000b800000 */
[----:B------:R-:W0:Y:S01]  /*0640*/  LDCU UR4, c[0x0][0x3a8] ;  /* 0x00007500ff0477ac */ /* 0x000e220008000800 */
[----:B------:R-:W-:Y:S02]  /*0650*/  UISETP.GE.U32.AND UP0, UPT, UR15, 0x4, UPT ;  /* 0x000000040f00788c */ /* 0x000fe4000bf06070 */
[----:B0-----:R-:W-:-:S04]  /*0660*/  ULOP3.LUT UR5, UR4, 0x3, URZ, 0xc0, !UPT ;  /* 0x0000000304057892 */ /* 0x001fc8000f8ec0ff */
[----:B------:R-:W-:-:S03]  /*0670*/  UISETP.NE.AND UP1, UPT, UR5, URZ, UPT ;  /* 0x000000ff0500728c */ /* 0x000fc6000bf25270 */
[----:B------:R-:W-:Y:S08]  /*0680*/  BRA.U !UP0, `(.L_x_57) ;  /* 0x0000000108b07547 */ /* 0x000ff0000b800000 */
[----:B------:R-:W0:Y:S01]  /*0690*/  LDC.64 R6, c[0x0][0x390] ;  /* 0x0000e400ff067b82 */ /* 0x000e220000000a00 */
[C---:B------:R-:W-:Y:S01]  /*06a0*/  VIADD R5, R4.reuse, UR14 ;  /* 0x0000000e04057c36 */ /* 0x040fe20008000000 */
[----:B------:R-:W1:Y:S01]  /*06b0*/  LDCU.64 UR6, c[0x0][0x390] ;  /* 0x00007200ff0677ac */ /* 0x000e620008000a00 */
[----:B------:R-:W-:Y:S01]  /*06c0*/  IADD3 R19, P0, PT, R4, UR14, RZ ;  /* 0x0000000e04137c10 */ /* 0x000fe2000ff1e0ff */
[----:B------:R-:W2:Y:S01]  /*06d0*/  LDCU.128 UR8, c[0x0][0x380] ;  /* 0x00007000ff0877ac */ /* 0x000ea20008000c00 */
[----:B0-----:R-:W-:-:S06]  /*06e0*/  IMAD.WIDE.U32 R6, R5, 0x4, R6 ;  /* 0x0000000405067825 */ /* 0x001fcc00078e0006 */
[----:B------:R0:W3:Y:S01]  /*06f0*/  LDG.E R6, desc[UR18][R6.64] ;  /* 0x0000001206067981 */ /* 0x0000e2000c1e1900 */
[----:B------:R-:W-:Y:S01]  /*0700*/  IMAD.X R8, RZ, RZ, RZ, P0 ;  /* 0x000000ffff087224 */ /* 0x000fe200000e06ff */
[----:B------:R-:W-:-:S04]  /*0710*/  SHF.L.U32 R13, R19, 0x2, RZ ;  /* 0x00000002130d7819 */ /* 0x000fc800000006ff */
[----:B------:R-:W-:Y:S02]  /*0720*/  SHF.L.U64.HI R19, R19, 0x2, R8 ;  /* 0x0000000213137819 */ /* 0x000fe40000010208 */
[----:B-1----:R-:W-:-:S04]  /*0730*/  IADD3 R14, P0, PT, R13, UR6, RZ ;  /* 0x000000060d0e7c10 */ /* 0x002fc8000ff1e0ff */
[----:B------:R-:W-:-:S05]  /*0740*/  IADD3.X R15, PT, PT, R19, UR7, RZ, P0, !PT ;  /* 0x00000007130f7c10 */ /* 0x000fca00087fe4ff */
[----:B------:R-:W4:Y:S04]  /*0750*/  LDG.E R12, desc[UR18][R14.64+0x4] ;  /* 0x000004120e0c7981 */ /* 0x000f28000c1e1900 */
[----:B------:R-:W5:Y:S04]  /*0760*/  LDG.E R16, desc[UR18][R14.64+0x8] ;  /* 0x000008120e107981 */ /* 0x000f68000c1e1900 */
[----:B------:R-:W5:Y:S01]  /*0770*/  LDG.E R18, desc[UR18][R14.64+0xc] ;  /* 0x00000c120e127981 */ /* 0x000f62000c1e1900 */
[----:B0-----:R-:W-:-:S04]  /*0780*/  IADD3 R7, P1, PT, R3, R4, RZ ;  /* 0x0000000403077210 */ /* 0x001fc80007f3e0ff */
[----:B------:R-:W-:Y:S02]  /*0790*/  LEA.HI.X.SX32 R20, R3, RZ, 0x1, P1 ;  /* 0x000000ff03147211 */ /* 0x000fe400008f0eff */
[----:B---3--:R-:W-:Y:S02]  /*07a0*/  FSETP.GT.AND P0, PT, R6, RZ, PT ;  /* 0x000000ff0600720b */ /* 0x008fe40003f04000 */
[----:B--2---:R-:W-:-:S04]  /*07b0*/  LEA R6, P3, R7, UR8, 0x2 ;  /* 0x0000000807067c11 */ /* 0x004fc8000f8610ff */
[----:B------:R-:W-:-:S07]  /*07c0*/  LEA.HI.X R7, R7, UR9, R20, 0x2, P3 ;  /* 0x0000000907077c11 */ /* 0x000fce00098f1414 */
[----:B------:R-:W0:Y:S01]  /*07d0*/  @P0 LDC.64 R8, c[0x0][0x388] ;  /* 0x0000e200ff080b82 */ /* 0x000e220000000a00 */
[----:B------:R-:W-:Y:S01]  /*07e0*/  @P0 IMAD.IADD R17, R3, 0x1, R4 ;  /* 0x0000000103110824 */ /* 0x000fe200078e0204 */
[----:B----4-:R-:W-:-:S06]  /*07f0*/  FSETP.GT.AND P1, PT, R12, RZ, PT ;  /* 0x000000ff0c00720b */ /* 0x010fcc0003f24000 */
[----:B------:R-:W1:Y:S07]  /*0800*/  @P0 LDC.64 R10, c[0x0][0x380] ;  /* 0x0000e000ff0a0b82 */ /* 0x000e6e0000000a00 */
[----:B------:R-:W2:Y:S01]  /*0810*/  @P1 LDG.E R14, desc[UR18][R6.64+0x4] ;  /* 0x00000412060e1981 */ /* 0x000ea2000c1e1900 */
[----:B0-----:R-:W-:Y:S02]  /*0820*/  @P0 LEA R12, P2, R5, R8, 0x2 ;  /* 0x00000008050c0211 */ /* 0x001fe400078410ff */
[----:B------:R-:W-:-:S02]  /*0830*/  IADD3 R8, P3, PT, R13, UR10, RZ ;  /* 0x0000000a0d087c10 */ /* 0x000fc4000ff7e0ff */
[----:B------:R-:W-:Y:S02]  /*0840*/  @P0 LEA.HI.X R13, R5, R9, RZ, 0x2, P2 ;  /* 0x00000009050d0211 */ /* 0x000fe400010f14ff */
[----:B-----5:R-:W-:Y:S01]  /*0850*/  FSETP.GT.AND P2, PT, R16, RZ, PT ;  /* 0x000000ff1000720b */ /* 0x020fe20003f44000 */
[----:B-1----:R-:W-:Y:S01]  /*0860*/  @P0 IMAD.WIDE R10, R17, 0x4, R10 ;  /* 0x00000004110a0825 */ /* 0x002fe200078e020a */
[----:B------:R-:W-:Y:S02]  /*0870*/  IADD3.X R9, PT, PT, R19, UR11, RZ, P3, !PT ;  /* 0x0000000b13097c10 */ /* 0x000fe40009ffe4ff */
[----:B------:R-:W3:Y:S01]  /*0880*/  @P0 LDG.E R13, desc[UR18][R12.64] ;  /* 0x000000120c0d0981 */ /* 0x000ee2000c1e1900 */
[----:B------:R-:W-:-:S03]  /*0890*/  FSETP.GT.AND P3, PT, R18, RZ, PT ;  /* 0x000000ff1200720b */ /* 0x000fc60003f64000 */
[----:B------:R-:W3:Y:S04]  /*08a0*/  @P0 LDG.E R10, desc[UR18][R10.64] ;  /* 0x000000120a0a0981 */ /* 0x000ee8000c1e1900 */
[----:B------:R-:W2:Y:S04]  /*08b0*/  @P1 LDG.E R5, desc[UR18][R8.64+0x4] ;  /* 0x0000041208051981 */ /* 0x000ea8000c1e1900 */
[----:B------:R-:W4:Y:S04]  /*08c0*/  @P2 LDG.E R15, desc[UR18][R8.64+0x8] ;  /* 0x00000812080f2981 */ /* 0x000f28000c1e1900 */
[----:B------:R-:W4:Y:S04]  /*08d0*/  @P2 LDG.E R16, desc[UR18][R6.64+0x8] ;  /* 0x0000081206102981 */ /* 0x000f28000c1e1900 */
[----:B------:R-:W5:Y:S04]  /*08e0*/  @P3 LDG.E R17, desc[UR18][R8.64+0xc] ;  /* 0x00000c1208113981 */ /* 0x000f68000c1e1900 */
[----:B------:R-:W5:Y:S01]  /*08f0*/  @P3 LDG.E R18, desc[UR18][R6.64+0xc] ;  /* 0x00000c1206123981 */ /* 0x000f62000c1e1900 */
[----:B------:R-:W-:-:S02]  /*0900*/  VIADD R4, R4, 0x4 ;  /* 0x0000000404047836 */ /* 0x000fc40000000000 */
[----:B---3--:R-:W-:-:S04]  /*0910*/  @P0 FFMA R2, R13, R10, R2 ;  /* 0x0000000a0d020223 */ /* 0x008fc80000000002 */
[----:B--2---:R-:W-:-:S04]  /*0920*/  @P1 FFMA R2, R5, R14, R2 ;  /* 0x0000000e05021223 */ /* 0x004fc80000000002 */
[----:B----4-:R-:W-:-:S04]  /*0930*/  @P2 FFMA R2, R15, R16, R2 ;  /* 0x000000100f022223 */ /* 0x010fc80000000002 */
[----:B-----5:R-:W-:-:S07]  /*0940*/  @P3 FFMA R2, R17, R18, R2 ;  /* 0x0000001211023223 */ /* 0x020fce0000000002 */
.L_x_57:
[----:B------:R-:W-:Y:S05]  /*0950*/  BRA.U !UP1, `(.L_x_54) ;  /* 0x0000000109d87547 */ /* 0x000fea000b800000 */
[----:B------:R-:W-:Y:S02]  /*0960*/  UISETP.NE.AND UP0, UPT, UR5, 0x1, UPT ;  /* 0x000000010500788c */ /* 0x000fe4000bf05270 */
[----:B------:R-:W-:-:S04]  /*0970*/  ULOP3.LUT UR4, UR4, 0x1, URZ, 0xc0, !UPT ;  /* 0x0000000104047892 */ /* 0x000fc8000f8ec0ff */
[----:B------:R-:W-:-:S03]  /*0980*/  UISETP.NE.U32.AND UP1, UPT, UR4, 0x1, UPT ;  /* 0x000000010400788c */ /* 0x000fc6000bf25070 */
[----:B------:R-:W-:Y:S08]  /*0990*/  BRA.U !UP0, `(.L_x_58) ;  /* 0x00000001088c7547 */ /* 0x000ff0000b800000 */
[----:B------:R-:W0:Y:S01]  /*09a0*/  LDC.64 R6, c[0x0][0x390] ;  /* 0x0000e400ff067b82 */ /* 0x000e220000000a00 */
[C---:B------:R-:W-:Y:S01]  /*09b0*/  IADD3 R13, PT, PT, R4.reuse, UR14, RZ ;  /* 0x0000000e040d7c10 */ /* 0x040fe2000fffe0ff */
[----:B------:R-:W1:Y:S01]  /*09c0*/  LDCU.64 UR4, c[0x0][0x390] ;  /* 0x00007200ff0477ac */ /* 0x000e620008000a00 */
[----:B------:R-:W-:-:S05]  /*09d0*/  IADD3 R14, P0, PT, R4, UR14, RZ ;  /* 0x0000000e040e7c10 */ /* 0x000fca000ff1e0ff */
[----:B------:R-:W2:Y:S01]  /*09e0*/  LDC.64 R8, c[0x0][0x388] ;  /* 0x0000e200ff087b82 */ /* 0x000ea20000000a00 */
[----:B0-----:R-:W-:-:S06]  /*09f0*/  IMAD.WIDE.U32 R6, R13, 0x4, R6 ;  /* 0x000000040d067825 */ /* 0x001fcc00078e0006 */
[----:B------:R-:W3:Y:S01]  /*0a00*/  LDG.E R6, desc[UR18][R6.64] ;  /* 0x0000001206067981 */ /* 0x000ee2000c1e1900 */
[----:B------:R-:W-:Y:S02]  /*0a10*/  IMAD.X R5, RZ, RZ, RZ, P0 ;  /* 0x000000ffff057224 */ /* 0x000fe400000e06ff */
[----:B------:R-:W-:-:S03]  /*0a20*/  IMAD.SHL.U32 R21, R14, 0x4, RZ ;  /* 0x000000040e157824 */ /* 0x000fc600078e00ff */
[----:B------:R-:W-:Y:S02]  /*0a30*/  SHF.L.U64.HI R14, R14, 0x2, R5 ;  /* 0x000000020e0e7819 */ /* 0x000fe40000010205 */
[----:B-1----:R-:W-:-:S04]  /*0a40*/  IADD3 R16, P0, PT, R21, UR4, RZ ;  /* 0x0000000415107c10 */ /* 0x002fc8000ff1e0ff */
[----:B------:R-:W-:-:S05]  /*0a50*/  IADD3.X R17, PT, PT, R14, UR5, RZ, P0, !PT ;  /* 0x000000050e117c10 */ /* 0x000fca00087fe4ff */
[----:B------:R-:W4:Y:S01]  /*0a60*/  LDG.E R16, desc[UR18][R16.64+0x4] ;  /* 0x0000041210107981 */ /* 0x000f22000c1e1900 */
[----:B---3--:R-:W-:Y:S02]  /*0a70*/  FSETP.GT.AND P0, PT, R6, RZ, PT ;  /* 0x000000ff0600720b */ /* 0x008fe40003f04000 */
[----:B------:R-:W0:Y:S11]  /*0a80*/  LDC.64 R6, c[0x0][0x380] ;  /* 0x0000e000ff067b82 */ /* 0x000e360000000a00 */
[----:B------:R-:W1:Y:S01]  /*0a90*/  @P0 LDC.64 R18, c[0x0][0x388] ;  /* 0x0000e200ff120b82 */ /* 0x000e620000000a00 */
[----:B------:R-:W-:-:S02]  /*0aa0*/  @P0 IADD3 R15, PT, PT, R3, R4, RZ ;  /* 0x00000004030f0210 */ /* 0x000fc40007ffe0ff */
[----:B----4-:R-:W-:-:S05]  /*0ab0*/  FSETP.GT.AND P1, PT, R16, RZ, PT ;  /* 0x000000ff1000720b */ /* 0x010fca0003f24000 */
[----:B------:R-:W3:Y:S08]  /*0ac0*/  @P0 LDC.64 R10, c[0x0][0x380] ;  /* 0x0000e000ff0a0b82 */ /* 0x000ef00000000a00 */
[----:B------:R-:W-:-:S04]  /*0ad0*/  @P1 IADD3 R5, P3, PT, R3, R4, RZ ;  /* 0x0000000403051210 */ /* 0x000fc80007f7e0ff */
[----:B------:R-:W-:Y:S02]  /*0ae0*/  @P1 LEA.HI.X.SX32 R16, R3, RZ, 0x1, P3 ;  /* 0x000000ff03101211 */ /* 0x000fe400018f0eff */
[----:B0-----:R-:W-:Y:S02]  /*0af0*/  @P1 LEA R6, P3, R5, R6, 0x2 ;  /* 0x0000000605061211 */ /* 0x001fe400078610ff */
[----:B-1----:R-:W-:Y:S02]  /*0b00*/  @P0 LEA R12, P2, R13, R18, 0x2 ;  /* 0x000000120d0c0211 */ /* 0x002fe400078410ff */
[----:B------:R-:W-:Y:S02]  /*0b10*/  @P1 LEA.HI.X R7, R5, R7, R16, 0x2, P3 ;  /* 0x0000000705071211 */ /* 0x000fe400018f1410 */
[----:B------:R-:W-:Y:S02]  /*0b20*/  @P0 LEA.HI.X R13, R13, R19, RZ, 0x2, P2 ;  /* 0x000000130d0d0211 */ /* 0x000fe400010f14ff */
[----:B--2---:R-:W-:Y:S01]  /*0b30*/  @P1 IADD3 R8, P2, PT, R21, R8, RZ ;  /* 0x0000000815081210 */ /* 0x004fe20007f5e0ff */
[----:B---3--:R-:W-:Y:S01]  /*0b40*/  @P0 IMAD.WIDE R10, R15, 0x4, R10 ;  /* 0x000000040f0a0825 */ /* 0x008fe200078e020a */
[----:B------:R-:W2:Y:S03]  /*0b50*/  @P1 LDG.E R6, desc[UR18][R6.64+0x4] ;  /* 0x0000041206061981 */ /* 0x000ea6000c1e1900 */
[----:B------:R-:W-:Y:S01]  /*0b60*/  @P1 IMAD.X R9, R14, 0x1, R9, P2 ;  /* 0x000000010e091824 */ /* 0x000fe200010e0609 */
[----:B------:R-:W3:Y:S04]  /*0b70*/  @P0 LDG.E R13, desc[UR18][R12.64] ;  /* 0x000000120c0d0981 */ /* 0x000ee8000c1e1900 */
[----:B------:R-:W3:Y:S04]  /*0b80*/  @P0 LDG.E R11, desc[UR18][R10.64] ;  /* 0x000000120a0b0981 */ /* 0x000ee8000c1e1900 */
[----:B------:R-:W2:Y:S01]  /*0b90*/  @P1 LDG.E R9, desc[UR18][R8.64+0x4] ;  /* 0x0000041208091981 */ /* 0x000ea2000c1e1900 */
[----:B------:R-:W-:-:S02]  /*0ba0*/  VIADD R4, R4, 0x2 ;  /* 0x0000000204047836 */ /* 0x000fc40000000000 */
[----:B---3--:R-:W-:-:S04]  /*0bb0*/  @P0 FFMA R2, R11, R13, R2 ;  /* 0x0000000d0b020223 */ /* 0x008fc80000000002 */
[----:B--2---:R-:W-:-:S07]  /*0bc0*/  @P1 FFMA R2, R9, R6, R2 ;  /* 0x0000000609021223 */ /* 0x004fce0000000002 */
.L_x_58:
[----:B------:R-:W-:Y:S05]  /*0bd0*/  BRA.U UP1, `(.L_x_54) ;  /* 0x0000000101387547 */ /* 0x000fea000b800000 */
[----:B------:R-:W0:Y:S01]  /*0be0*/  LDC.64 R6, c[0x0][0x390] ;  /* 0x0000e400ff067b82 */ /* 0x000e220000000a00 */
[----:B------:R-:W-:-:S07]  /*0bf0*/  IADD3 R5, PT, PT, R4, UR14, RZ ;  /* 0x0000000e04057c10 */ /* 0x000fce000fffe0ff */
[----:B------:R-:W1:Y:S01]  /*0c00*/  LDC.64 R8, c[0x0][0x388] ;  /* 0x0000e200ff087b82 */ /* 0x000e620000000a00 */
[----:B0-----:R-:W-:-:S06]  /*0c10*/  IMAD.WIDE.U32 R6, R5, 0x4, R6 ;  /* 0x0000000405067825 */ /* 0x001fcc00078e0006 */
[----:B------:R-:W2:Y:S01]  /*0c20*/  LDG.E R6, desc[UR18][R6.64] ;  /* 0x0000001206067981 */ /* 0x000ea2000c1e1900 */
[----:B-1----:R-:W-:Y:S01]  /*0c30*/  IMAD.WIDE.U32 R8, R5, 0x4, R8 ;  /* 0x0000000405087825 */ /* 0x002fe200078e0008 */
[----:B--2---:R-:W-:-:S13]  /*0c40*/  FSETP.GT.AND P0, PT, R6, RZ, PT ;  /* 0x000000ff0600720b */ /* 0x004fda0003f04000 */
[----:B------:R-:W-:Y:S05]  /*0c50*/  @!P0 BRA `(.L_x_54) ;  /* 0x0000000000188947 */ /* 0x000fea0003800000 */
[----:B------:R-:W0:Y:S01]  /*0c60*/  LDC.64 R6, c[0x0][0x380] ;  /* 0x0000e000ff067b82 */ /* 0x000e220000000a00 */
[----:B------:R-:W-:Y:S01]  /*0c70*/  IMAD.IADD R5, R3, 0x1, R4 ;  /* 0x0000000103057824 */ /* 0x000fe200078e0204 */
[----:B------:R-:W2:Y:S03]  /*0c80*/  LDG.E R9, desc[UR18][R8.64] ;  /* 0x0000001208097981 */ /* 0x000ea6000c1e1900 */
[----:B0-----:R-:W-:-:S06]  /*0c90*/  IMAD.WIDE R4, R5, 0x4, R6 ;  /* 0x0000000405047825 */ /* 0x001fcc00078e0206 */
[----:B------:R-:W2:Y:S02]  /*0ca0*/  LDG.E R4, desc[UR18][R4.64] ;  /* 0x0000001204047981 */ /* 0x000ea4000c1e1900 */
[----:B--2---:R-:W-:-:S07]  /*0cb0*/  FFMA R2, R9, R4, R2 ;  /* 0x0000000409027223 */ /* 0x004fce0000000002 */
.L_x_54:
[----:B------:R-:W0:Y:S08]  /*0cc0*/  LDC R3, c[0x0][0x3a4] ;  /* 0x0000e900ff037b82 */ /* 0x000e300000000800 */
[----:B------:R-:W1:Y:S01]  /*0cd0*/  LDC.64 R4, c[0x0][0x398] ;  /* 0x0000e600ff047b82 */ /* 0x000e620000000a00 */
[----:B0-----:R-:W-:-:S04]  /*0ce0*/  IMAD R3, R3, UR16, R0 ;  /* 0x0000001003037c24 */ /* 0x001fc8000f8e0200 */
[----:B-1----:R-:W-:-:S05]  /*0cf0*/  IMAD.WIDE R4, R3, 0x4, R4 ;  /* 0x0000000403047825 */ /* 0x002fca00078e0204 */
[----:B------:R-:W-:Y:S01]  /*0d00*/  STG.E desc[UR18][R4.64], R2 ;  /* 0x0000000204007986 */ /* 0x000fe2000c101912 */
[----:B------:R-:W-:Y:S05]  /*0d10*/  EXIT ;  /* 0x000000000000794d */ /* 0x000fea0003800000 */
.L_x_59:
        /* <DEDUP_REMOVED lines=14> */
.L_x_113:


//--------------------- .text._Z16fc_backward_biasPKfPfii --------------------------
	.section	.text._Z16fc_backward_biasPKfPfii,"ax",@progbits
	.align	128
        .global         _Z16fc_backward_biasPKfPfii
        .type           _Z16fc_backward_biasPKfPfii,@function
        .size           _Z16fc_backward_biasPKfPfii,(.L_x_107 - _Z16fc_backward_biasPKfPfii)
        .other          _Z16fc_backward_biasPKfPfii,@"STO_CUDA_ENTRY STV_DEFAULT"
_Z16fc_backward_biasPKfPfii:
.text._Z16fc_backward_biasPKfPfii:
[----:B------:R-:W-:Y:S01]  /*0000*/  LDC R1, c[0x0][0x37c] ;  /* 0x0000df00ff017b82 */ /* 0x000fe20000000800 */
[----:B------:R-:W0:Y:S07]  /*0010*/  S2R R3, SR_TID.X ;  /* 0x0000000000037919 */ /* 0x000e2e0000002100 */
[----:B------:R-:W0:Y:S08]  /*0020*/  S2UR UR4, SR_CTAID.X ;  /* 0x00000000000479c3 */ /* 0x000e300000002500 */
[----:B------:R-:W0:Y:S08]  /*0030*/  LDC R14, c[0x0][0x360] ;  /* 0x0000d800ff0e7b82 */ /* 0x000e300000000800 */
[----:B------:R-:W1:Y:S01]  /*0040*/  LDC R19, c[0x0][0x394] ;  /* 0x0000e500ff137b82 */ /* 0x000e620000000800 */
[----:B0-----:R-:W-:-:S05]  /*0050*/  IMAD R14, R14, UR4, R3 ;  /* 0x000000040e0e7c24 */ /* 0x001fca000f8e0203 */
[----:B-1----:R-:W-:-:S13]  /*0060*/  ISETP.GE.AND P0, PT, R14, R19, PT ;  /* 0x000000130e00720c */ /* 0x002fda0003f06270 */
[----:B------:R-:W-:Y:S05]  /*0070*/  @P0 EXIT ;  /* 0x000000000000094d */ /* 0x000fea0003800000 */
[----:B------:R-:W0:Y:S01]  /*0080*/  LDCU UR7, c[0x0][0x390] ;  /* 0x00007200ff0777ac */ /* 0x000e220008000800 */
[----:B------:R-:W-:Y:S01]  /*0090*/  HFMA2 R15, -RZ, RZ, 0, 0 ;  /* 0x00000000ff0f7431 */ /* 0x000fe200000001ff */
[----:B------:R-:W1:Y:S01]  /*00a0*/  LDCU.64 UR8, c[0x0][0x358] ;  /* 0x00006b00ff0877ac */ /* 0x000e620008000a00 */
[----:B0-----:R-:W-:-:S09]  /*00b0*/  UISETP.GE.AND UP0, UPT, UR7, 0x1, UPT ;  /* 0x000000010700788c */ /* 0x001fd2000bf06270 */
[----:B-1----:R-:W-:Y:S05]  /*00c0*/  BRA.U !UP0, `(.L_x_60) ;  /* 0x0000000508f87547 */ /* 0x002fea000b800000 */
[----:B------:R-:W-:Y:S01]  /*00d0*/  UISETP.GE.U32.AND UP1, UPT, UR7, 0x10, UPT ;  /* 0x000000100700788c */ /* 0x000fe2000bf26070 */
[----:B------:R-:W-:Y:S01]  /*00e0*/  MOV R15, RZ ;  /* 0x000000ff000f7202 */ /* 0x000fe20000000f00 */
[----:B------:R-:W-:Y:S01]  /*00f0*/  ULOP3.LUT UR5, UR7, 0xf, URZ, 0xc0, !UPT ;  /* 0x0000000f07057892 */ /* 0x000fe2000f8ec0ff */
[----:B------:R-:W-:-:S03]  /*0100*/  UMOV UR4, URZ ;  /* 0x000000ff00047c82 */ /* 0x000fc60008000000 */
[----:B------:R-:W-:-:S03]  /*0110*/  UISETP.NE.AND UP0, UPT, UR5, URZ, UPT ;  /* 0x000000ff0500728c */ /* 0x000fc6000bf05270 */
[----:B------:R-:W-:Y:S08]  /*0120*/  BRA.U !UP1, `(.L_x_61) ;  /* 0x0000000109e47547 */ /* 0x000ff0000b800000 */
[----:B------:R-:W-:Y:S01]  /*0130*/  ULOP3.LUT UR4, UR7, 0x7ffffff0, URZ, 0xc0, !UPT ;  /* 0x7ffffff007047892 */ /* 0x000fe2000f8ec0ff */
[----:B------:R-:W-:Y:S02]  /*0140*/  MOV R15, RZ ;  /* 0x000000ff000f7202 */ /* 0x000fe40000000f00 */
[----:B------:R-:W-:Y:S01]  /*0150*/  MOV R0, R14 ;  /* 0x0000000e00007202 */ /* 0x000fe20000000f00 */
[----:B------:R-:W-:-:S12]  /*0160*/  UIADD3 UR6, UPT, UPT, -UR4, URZ, URZ ;  /* 0x000000ff04067290 */ /* 0x000fd8000fffe1ff */
.L_x_62:
[----:B------:R-:W0:Y:S02]  /*0170*/  LDC.64 R4, c[0x0][0x380] ;  /* 0x0000e000ff047b82 */ /* 0x000e240000000a00 */
[----:B0-----:R-:W-:-:S05]  /*0180*/  IMAD.WIDE R4, R0, 0x4, R4 ;  /* 0x0000000400047825 */ /* 0x001fca00078e0204 */
[----:B------:R-:W2:Y:S01]  /*0190*/  LDG.E R24, desc[UR8][R4.64] ;  /* 0x0000000804187981 */ /* 0x000ea2000c1e1900 */
[----:B------:R-:W-:-:S05]  /*01a0*/  IMAD.WIDE R6, R19, 0x4, R4 ;  /* 0x0000000413067825 */ /* 0x000fca00078e0204 */
[----:B------:R0:W3:Y:S01]  /*01b0*/  LDG.E R23, desc[UR8][R6.64] ;  /* 0x0000000806177981 */ /* 0x0000e2000c1e1900 */
[----:B------:R-:W-:-:S05]  /*01c0*/  IMAD.WIDE R8, R19, 0x4, R6 ;  /* 0x0000000413087825 */ /* 0x000fca00078e0206 */
[----:B------:R1:W4:Y:S01]  /*01d0*/  LDG.E R22, desc[UR8][R8.64] ;  /* 0x0000000808167981 */ /* 0x000322000c1e1900 */
[----:B------:R-:W-:-:S05]  /*01e0*/  IMAD.WIDE R12, R19, 0x4, R8 ;  /* 0x00000004130c7825 */ /* 0x000fca00078e0208 */
[----:B------:R-:W5:Y:S01]  /*01f0*/  LDG.E R21, desc[UR8][R12.64] ;  /* 0x000000080c157981 */ /* 0x000f62000c1e1900 */
[----:B------:R-:W-:-:S05]  /*0200*/  IMAD.WIDE R16, R19, 0x4, R12 ;  /* 0x0000000413107825 */ /* 0x000fca00078e020c */
[----:B------:R-:W5:Y:S01]  /*0210*/  LDG.E R20, desc[UR8][R16.64] ;  /* 0x0000000810147981 */ /* 0x000f62000c1e1900 */
[----:B------:R-:W-:-:S05]  /*0220*/  IMAD.WIDE R2, R19, 0x4, R16 ;  /* 0x0000000413027825 */ /* 0x000fca00078e0210 */
[----:B------:R1:W5:Y:S01]  /*0230*/  LDG.E R18, desc[UR8][R2.64] ;  /* 0x0000000802127981 */ /* 0x000362000c1e1900 */
[----:B------:R-:W-:-:S05]  /*0240*/  IMAD.WIDE R26, R19, 0x4, R2 ;  /* 0x00000004131a7825 */ /* 0x000fca00078e0202 */
[----:B------:R1:W5:Y:S01]  /*0250*/  LDG.E R25, desc[UR8][R26.64] ;  /* 0x000000081a197981 */ /* 0x000362000c1e1900 */
[----:B------:R-:W-:-:S05]  /*0260*/  IMAD.WIDE R10, R19, 0x4, R26 ;  /* 0x00000004130a7825 */ /* 0x000fca00078e021a */
[----:B------:R1:W5:Y:S01]  /*0270*/  LDG.E R28, desc[UR8][R10.64] ;  /* 0x000000080a1c7981 */ /* 0x000362000c1e1900 */
[----:B0-----:R-:W-:-:S04]  /*0280*/  IMAD.WIDE R6, R19, 0x4, R10 ;  /* 0x0000000413067825 */ /* 0x001fc800078e020a */
[C---:B-1----:R-:W-:Y:S02]  /*0290*/  IMAD.WIDE R8, R19.reuse, 0x4, R6 ;  /* 0x0000000413087825 */ /* 0x042fe400078e0206 */
[----:B------:R-:W5:Y:S02]  /*02a0*/  LDG.E R6, desc[UR8][R6.64] ;  /* 0x0000000806067981 */ /* 0x000f64000c1e1900 */
[C---:B------:R-:W-:Y:S02]  /*02b0*/  IMAD.WIDE R2, R19.reuse, 0x4, R8 ;  /* 0x0000000413027825 */ /* 0x040fe400078e0208 */
[----:B------:R-:W5:Y:S02]  /*02c0*/  LDG.E R8, desc[UR8][R8.64] ;  /* 0x0000000808087981 */ /* 0x000f64000c1e1900 */
[C---:B------:R-:W-:Y:S02]  /*02d0*/  IMAD.WIDE R4, R19.reuse, 0x4, R2 ;  /* 0x0000000413047825 */ /* 0x040fe400078e0202 */
[----:B------:R-:W5:Y:S02]  /*02e0*/  LDG.E R29, desc[UR8][R2.64] ;  /* 0x00000008021d7981 */ /* 0x000f64000c1e1900 */
[----:B------:R-:W-:-:S02]  /*02f0*/  IMAD.WIDE R12, R19, 0x4, R4 ;  /* 0x00000004130c7825 */ /* 0x000fc400078e0204 */
[----:B------:R-:W5:Y:S02]  /*0300*/  LDG.E R4, desc[UR8][R4.64] ;  /* 0x0000000804047981 */ /* 0x000f64000c1e1900 */
[C---:B------:R-:W-:Y:S02]  /*0310*/  IMAD.WIDE R16, R19.reuse, 0x4, R12 ;  /* 0x0000000413107825 */ /* 0x040fe400078e020c */
[----:B------:R-:W5:Y:S02]  /*0320*/  LDG.E R12, desc[UR8][R12.64] ;  /* 0x000000080c0c7981 */ /* 0x000f64000c1e1900 */
[C---:B------:R-:W-:Y:S02]  /*0330*/  IMAD.WIDE R26, R19.reuse, 0x4, R16 ;  /* 0x00000004131a7825 */ /* 0x040fe400078e0210 */
[----:B------:R-:W5:Y:S02]  /*0340*/  LDG.E R16, desc[UR8][R16.64] ;  /* 0x0000000810107981 */ /* 0x000f64000c1e1900 */
[----:B------:R-:W-:-:S02]  /*0350*/  IMAD.WIDE R10, R19, 0x4, R26 ;  /* 0x00000004130a7825 */ /* 0x000fc400078e021a */
[----:B------:R-:W5:Y:S04]  /*0360*/  LDG.E R26, desc[UR8][R26.64] ;  /* 0x000000081a1a7981 */ /* 0x000f68000c1e1900 */
[----:B------:R-:W5:Y:S01]  /*0370*/  LDG.E R10, desc[UR8][R10.64] ;  /* 0x000000080a0a7981 */ /* 0x000f62000c1e1900 */
[----:B------:R-:W-:-:S04]  /*0380*/  UIADD3 UR6, UPT, UPT, UR6, 0x10, URZ ;  /* 0x0000001006067890 */ /* 0x000fc8000fffe0ff */
[----:B------:R-:W-:Y:S01]  /*0390*/  UISETP.NE.AND UP1, UPT, UR6, URZ, UPT ;  /* 0x000000ff0600728c */ /* 0x000fe2000bf25270 */
[----:B------:R-:W-:Y:S01]  /*03a0*/  LEA R0, R19, R0, 0x4 ;  /* 0x0000000013007211 */ /* 0x000fe200078e20ff */
[----:B--2---:R-:W-:-:S04]  /*03b0*/  FADD R24, R24, R15 ;  /* 0x0000000f18187221 */ /* 0x004fc80000000000 */
[----:B---3--:R-:W-:-:S04]  /*03c0*/  FADD R23, R24, R23 ;  /* 0x0000001718177221 */ /* 0x008fc80000000000 */
[----:B----4-:R-:W-:-:S04]  /*03d0*/  FADD R22, R23, R22 ;  /* 0x0000001617167221 */ /* 0x010fc80000000000 */
[----:B-----5:R-:W-:-:S04]  /*03e0*/  FADD R21, R22, R21 ;  /* 0x0000001516157221 */ /* 0x020fc80000000000 */
[----:B------:R-:W-:-:S04]  /*03f0*/  FADD R21, R21, R20 ;  /* 0x0000001415157221 */ /* 0x000fc80000000000 */
        /* <DEDUP_REMOVED lines=10> */
[----:B------:R-:W-:Y:S01]  /*04a0*/  FADD R15, R29, R10 ;  /* 0x0000000a1d0f7221 */ /* 0x000fe20000000000 */
[----:B------:R-:W-:Y:S06]  /*04b0*/  BRA.U UP1, `(.L_x_62) ;  /* 0xfffffffd012c7547 */ /* 0x000fec000b83ffff */
.L_x_61:
[----:B------:R-:W-:Y:S05]  /*04c0*/  BRA.U !UP0, `(.L_x_60) ;  /* 0x0000000108f87547 */ /* 0x000fea000b800000 */
[----:B------:R-:W-:Y:S02]  /*04d0*/  UISETP.GE.U32.AND UP0, UPT, UR5, 0x8, UPT ;  /* 0x000000080500788c */ /* 0x000fe4000bf06070 */
[----:B------:R-:W-:-:S04]  /*04e0*/  ULOP3.LUT UR6, UR7, 0x7, URZ, 0xc0, !UPT ;  /* 0x0000000707067892 */ /* 0x000fc8000f8ec0ff */
[----:B------:R-:W-:-:S03]  /*04f0*/  UISETP.NE.AND UP1, UPT, UR6, URZ, UPT ;  /* 0x000000ff0600728c */ /* 0x000fc6000bf25270 */
[----:B------:R-:W-:Y:S08]  /*0500*/  BRA.U !UP0, `(.L_x_63) ;  /* 0x00000001086c7547 */ /* 0x000ff0000b800000 */
[----:B------:R-:W0:Y:S01]  /*0510*/  LDC.64 R2, c[0x0][0x380] ;  /* 0x0000e000ff027b82 */ /* 0x000e220000000a00 */
[----:B------:R-:W-:-:S04]  /*0520*/  IMAD R5, R19, UR4, R14 ;  /* 0x0000000413057c24 */ /* 0x000fc8000f8e020e */
[----:B0-----:R-:W-:-:S04]  /*0530*/  IMAD.WIDE R2, R5, 0x4, R2 ;  /* 0x0000000405027825 */ /* 0x001fc800078e0202 */
[C---:B------:R-:W-:Y:S02]  /*0540*/  IMAD.WIDE R4, R19.reuse, 0x4, R2 ;  /* 0x0000000413047825 */ /* 0x040fe400078e0202 */
[----:B------:R-:W2:Y:S02]  /*0550*/  LDG.E R2, desc[UR8][R2.64] ;  /* 0x0000000802027981 */ /* 0x000ea4000c1e1900 */
[C---:B------:R-:W-:Y:S02]  /*0560*/  IMAD.WIDE R6, R19.reuse, 0x4, R4 ;  /* 0x0000000413067825 */ /* 0x040fe400078e0204 */
[----:B------:R-:W3:Y:S02]  /*0570*/  LDG.E R5, desc[UR8][R4.64] ;  /* 0x0000000804057981 */ /* 0x000ee4000c1e1900 */
[C---:B------:R-:W-:Y:S02]  /*0580*/  IMAD.WIDE R8, R19.reuse, 0x4, R6 ;  /* 0x0000000413087825 */ /* 0x040fe400078e0206 */
[----:B------:R-:W4:Y:S02]  /*0590*/  LDG.E R7, desc[UR8][R6.64] ;  /* 0x0000000806077981 */ /* 0x000f24000c1e1900 */
        /* <DEDUP_REMOVED lines=9> */
[----:B------:R-:W-:Y:S01]  /*0630*/  UIADD3 UR4, UPT, UPT, UR4, 0x8, URZ ;  /* 0x0000000804047890 */ /* 0x000fe2000fffe0ff */
[----:B--2---:R-:W-:-:S04]  /*0640*/  FADD R2, R15, R2 ;  /* 0x000000020f027221 */ /* 0x004fc80000000000 */
[----:B---3--:R-:W-:-:S04]  /*0650*/  FADD R2, R2, R5 ;  /* 0x0000000502027221 */ /* 0x008fc80000000000 */
[----:B----4-:R-:W-:-:S04]  /*0660*/  FADD R2, R2, R7 ;  /* 0x0000000702027221 */ /* 0x010fc80000000000 */
[----:B-----5:R-:W-:-:S04]  /*0670*/  FADD R2, R2, R9 ;  /* 0x0000000902027221 */ /* 0x020fc80000000000 */
[----:B------:R-:W-:-:S04]  /*0680*/  FADD R2, R2, R11 ;  /* 0x0000000b02027221 */ /* 0x000fc80000000000 */
[----:B------:R-:W-:-:S04]  /*0690*/  FADD R2, R2, R13 ;  /* 0x0000000d02027221 */ /* 0x000fc80000000000 */
[----:B------:R-:W-:-:S04]  /*06a0*/  FADD R2, R2, R17 ;  /* 0x0000001102027221 */ /* 0x000fc80000000000 */
[----:B------:R-:W-:-:S07]  /*06b0*/  FADD R15, R2, R21 ;  /* 0x00000015020f7221 */ /* 0x000fce0000000000 */
.L_x_63:
        /* <DEDUP_REMOVED lines=12> */
[----:B------:R-:W-:Y:S02]  /*0780*/  IMAD.WIDE R8, R19, 0x4, R6 ;  /* 0x0000000413087825 */ /* 0x000fe400078e0206 */
[----:B------:R-:W4:Y:S04]  /*0790*/  LDG.E R6, desc[UR8][R6.64] ;  /* 0x0000000806067981 */ /* 0x000f28000c1e1900 */
[----:B------:R-:W5:Y:S01]  /*07a0*/  LDG.E R8, desc[UR8][R8.64] ;  /* 0x0000000808087981 */ /* 0x000f62000c1e1900 */
[----:B------:R-:W-:Y:S01]  /*07b0*/  UIADD3 UR4, UPT, UPT, UR4, 0x4, URZ ;  /* 0x0000000404047890 */ /* 0x000fe2000fffe0ff */
[----:B--2---:R-:W-:-:S04]  /*07c0*/  FADD R15, R15, R2 ;  /* 0x000000020f0f7221 */ /* 0x004fc80000000000 */
[----:B---3--:R-:W-:-:S04]  /*07d0*/  FADD R15, R15, R4 ;  /* 0x000000040f0f7221 */ /* 0x008fc80000000000 */
[----:B----4-:R-:W-:-:S04]  /*07e0*/  FADD R15, R15, R6 ;  /* 0x000000060f0f7221 */ /* 0x010fc80000000000 */
[----:B-----5:R-:W-:-:S07]  /*07f0*/  FADD R15, R15, R8 ;  /* 0x000000080f0f7221 */ /* 0x020fce0000000000 */
.L_x_64:
[----:B------:R-:W-:Y:S05]  /*0800*/  BRA.U !UP1, `(.L_x_60) ;  /* 0x0000000109287547 */ /* 0x000fea000b800000 */
[----:B------:R-:W0:Y:S01]  /*0810*/  LDC.64 R4, c[0x0][0x380] ;  /* 0x0000e000ff047b82 */ /* 0x000e220000000a00 */
[----:B------:R-:W-:Y:S01]  /*0820*/  IMAD R0, R19, UR4, R14 ;  /* 0x0000000413007c24 */ /* 0x000fe2000f8e020e */
[----:B------:R-:W-:-:S12]  /*0830*/  UIADD3 UR5, UPT, UPT, -UR5, URZ, URZ ;  /* 0x000000ff05057290 */ /* 0x000fd8000fffe1ff */
.L_x_65:
[----:B0-----:R-:W-:-:S06]  /*0840*/  IMAD.WIDE R2, R0, 0x4, R4 ;  /* 0x0000000400027825 */ /* 0x001fcc00078e0204 */
[----:B------:R-:W2:Y:S01]  /*0850*/  LDG.E R2, desc[UR8][R2.64] ;  /* 0x0000000802027981 */ /* 0x000ea2000c1e1900 */
[----:B------:R-:W-:Y:S01]  /*0860*/  UIADD3 UR5, UPT, UPT, UR5, 0x1, URZ ;  /* 0x0000000105057890 */ /* 0x000fe2000fffe0ff */
[----:B------:R-:W-:-:S03]  /*0870*/  IADD3 R0, PT, PT, R0, R19, RZ ;  /* 0x0000001300007210 */ /* 0x000fc60007ffe0ff */
[----:B------:R-:W-:Y:S01]  /*0880*/  UISETP.NE.AND UP0, UPT, UR5, URZ, UPT ;  /* 0x000000ff0500728c */ /* 0x000fe2000bf05270 */
[----:B--2---:R-:W-:-:S08]  /*0890*/  FADD R15, R2, R15 ;  /* 0x0000000f020f7221 */ /* 0x004fd00000000000 */
[----:B------:R-:W-:Y:S05]  /*08a0*/  BRA.U UP0, `(.L_x_65) ;  /* 0xfffffffd00e47547 */ /* 0x000fea000b83ffff */
.L_x_60:
[----:B------:R-:W-:Y:S01]  /*08b0*/  I2FP.F32.S32 R4, UR7 ;  /* 0x0000000700047c45 */ /* 0x000fe20008201400 */
[----:B------:R-:W-:Y:S03]  /*08c0*/  BSSY.RECONVERGENT B0, `(.L_x_66) ;  /* 0x000000d000007945 */ /* 0x000fe60003800200 */
[----:B------:R-:W0:Y:S08]  /*08d0*/  MUFU.RCP R3, R4 ;  /* 0x0000000400037308 */ /* 0x000e300000001000 */
[----:B------:R-:W1:Y:S01]  /*08e0*/  FCHK P0, R15, R4 ;  /* 0x000000040f007302 */ /* 0x000e620000000000 */
[----:B0-----:R-:W-:-:S04]  /*08f0*/  FFMA R0, -R4, R3, 1 ;  /* 0x3f80000004007423 */ /* 0x001fc80000000103 */
[----:B------:R-:W-:-:S04]  /*0900*/  FFMA R0, R3, R0, R3 ;  /* 0x0000000003007223 */ /* 0x000fc80000000003 */
[----:B------:R-:W-:-:S04]  /*0910*/  FFMA R3, R0, R15, RZ ;  /* 0x0000000f00037223 */ /* 0x000fc800000000ff */
[----:B------:R-:W-:-:S04]  /*0920*/  FFMA R2, -R4, R3, R15 ;  /* 0x0000000304027223 */ /* 0x000fc8000000010f */
[----:B------:R-:W-:Y:S01]  /*0930*/  FFMA R5, R0, R2, R3 ;  /* 0x0000000200057223 */ /* 0x000fe20000000003 */
[----:B-1----:R-:W-:Y:S06]  /*0940*/  @!P0 BRA `(.L_x_67) ;  /* 0x0000000000108947 */ /* 0x002fec0003800000 */
[----:B------:R-:W-:Y:S02]  /*0950*/  MOV R3, R15 ;  /* 0x0000000f00037202 */ /* 0x000fe40000000f00 */
[----:B------:R-:W-:-:S07]  /*0960*/  MOV R2, 0x980 ;  /* 0x0000098000027802 */ /* 0x000fce0000000f00 */
[----:B------:R-:W-:Y:S05]  /*0970*/  CALL.REL.NOINC `($__internal_4_$__cuda_sm3x_div_rn_noftz_f32_slowpath) ;  /* 0x0000000000187944 */ /* 0x000fea0003c00000 */
[----:B------:R-:W-:-:S07]  /*0980*/  MOV R5, R0 ;  /* 0x0000000000057202 */ /* 0x000fce0000000f00 */
.L_x_67:
[----:B------:R-:W-:Y:S05]  /*0990*/  BSYNC.RECONVERGENT B0 ;  /* 0x0000000000007941 */ /* 0x000fea0003800200 */
.L_x_66:
[----:B------:R-:W0:Y:S02]  /*09a0*/  LDC.64 R2, c[0x0][0x388] ;  /* 0x0000e200ff027b82 */ /* 0x000e240000000a00 */
[----:B0-----:R-:W-:-:S05]  /*09b0*/  IMAD.WIDE R14, R14, 0x4, R2 ;  /* 0x000000040e0e7825 */ /* 0x001fca00078e0202 */
[----:B------:R-:W-:Y:S01]  /*09c0*/  STG.E desc[UR8][R14.64], R5 ;  /* 0x000000050e007986 */ /* 0x000fe2000c101908 */
[----:B------:R-:W-:Y:S05]  /*09d0*/  EXIT ;  /* 0x000000000000794d */ /* 0x000fea0003800000 */
        .weak           $__internal_4_$__cuda_sm3x_div_rn_noftz_f32_slowpath
        .type           $__internal_4_$__cuda_sm3x_div_rn_noftz_f32_slowpath,@function
        .size           $__internal_4_$__cuda_sm3x_div_rn_noftz_f32_slowpath,(.L_x_107 - $__internal_4_$__cuda_sm3x_div_rn_noftz_f32_slowpath)
$__internal_4_$__cuda_sm3x_div_rn_noftz_f32_slowpath:
[----:B------:R-:W-:Y:S01]  /*09e0*/  SHF.R.U32.HI R5, RZ, 0x17, R4 ;  /* 0x00000017ff057819 */ /* 0x000fe20000011604 */
[----:B------:R-:W-:Y:S01]  /*09f0*/  BSSY.RECONVERGENT B1, `(.L_x_68) ;  /* 0x0000063000017945 */ /* 0x000fe20003800200 */
[----:B------:R-:W-:Y:S02]  /*0a00*/  SHF.R.U32.HI R0, RZ, 0x17, R3 ;  /* 0x00000017ff007819 */ /* 0x000fe40000011603 */
[----:B------:R-:W-:Y:S02]  /*0a10*/  LOP3.LUT R5, R5, 0xff, RZ, 0xc0, !PT ;  /* 0x000000ff05057812 */ /* 0x000fe400078ec0ff */
[----:B------:R-:W-:Y:S02]  /*0a20*/  LOP3.LUT R10, R0, 0xff, RZ, 0xc0, !PT ;  /* 0x000000ff000a7812 */ /* 0x000fe400078ec0ff */
[----:B------:R-:W-:Y:S02]  /*0a30*/  IADD3 R7, PT, PT, R5, -0x1, RZ ;  /* 0xffffffff05077810 */ /* 0x000fe40007ffe0ff */
[----:B------:R-:W-:-:S02]  /*0a40*/  IADD3 R8, PT, PT, R10, -0x1, RZ ;  /* 0xffffffff0a087810 */ /* 0x000fc40007ffe0ff */
[----:B------:R-:W-:-:S04]  /*0a50*/  ISETP.GT.U32.AND P0, PT, R7, 0xfd, PT ;  /* 0x000000fd0700780c */ /* 0x000fc80003f04070 */
[----:B------:R-:W-:-:S13]  /*0a60*/  ISETP.GT.U32.OR P0, PT, R8, 0xfd, P0 ;  /* 0x000000fd0800780c */ /* 0x000fda0000704470 */
[----:B------:R-:W-:Y:S01]  /*0a70*/  @!P0 MOV R6, RZ ;  /* 0x000000ff00068202 */ /* 0x000fe20000000f00 */
[----:B------:R-:W-:Y:S06]  /*0a80*/  @!P0 BRA `(.L_x_69) ;  /* 0x0000000000608947 */ /* 0x000fec0003800000 */
[----:B------:R-:W-:Y:S02]  /*0a90*/  FSETP.GTU.FTZ.AND P0, PT, |R3|, +INF , PT ;  /* 0x7f8000000300780b */ /* 0x000fe40003f1c200 */
[----:B------:R-:W-:Y:S02]  /*0aa0*/  FSETP.GTU.FTZ.AND P1, PT, |R4|, +INF , PT ;  /* 0x7f8000000400780b */ /* 0x000fe40003f3c200 */
[----:B------:R-:W-:Y:S02]  /*0ab0*/  MOV R0, R4 ;  /* 0x0000000400007202 */ /* 0x000fe40000000f00 */
        /* <DEDUP_REMOVED lines=16> */
[----:B------:R-:W-:Y:S01]  /*0bc0*/  @P0 MOV R6, RZ ;  /* 0x000000ff00060202 */ /* 0x000fe20000000f00 */
[----:B------:R-:W-:Y:S01]  /*0bd0*/  @!P0 FFMA R3, R3, 1.84467440737095516160e+19, RZ ;  /* 0x5f80000003038823 */ /* 0x000fe200000000ff */
[----:B------:R-:W-:Y:S01]  /*0be0*/  @!P0 MOV R6, 0xffffffc0 ;  /* 0xffffffc000068802 */ /* 0x000fe20000000f00 */
[----:B------:R-:W-:-:S03]  /*0bf0*/  @!P1 FFMA R4, R0, 1.84467440737095516160e+19, RZ ;  /* 0x5f80000000049823 */ /* 0x000fc600000000ff */
[----:B------:R-:W-:-:S07]  /*0c00*/  @!P1 IADD3 R6, PT, PT, R6, 0x40, RZ ;  /* 0x0000004006069810 */ /* 0x000fce0007ffe0ff */
.L_x_69:
[----:B------:R-:W-:Y:S01]  /*0c10*/  LEA R7, R5, 0xc0800000, 0x17 ;  /* 0xc080000005077811 */ /* 0x000fe200078eb8ff */
[----:B------:R-:W-:Y:S03]  /*0c20*/  BSSY.RECONVERGENT B2, `(.L_x_74) ;  /* 0x0000036000027945 */ /* 0x000fe60003800200 */
[----:B------:R-:W-:Y:S02]  /*0c30*/  IADD3 R7, PT, PT, -R7, R4, RZ ;  /* 0x0000000407077210 */ /* 0x000fe40007ffe1ff */
[----:B------:R-:W-:Y:S02]  /*0c40*/  IADD3 R4, PT, PT, R10, -0x7f, RZ ;  /* 0xffffff810a047810 */ /* 0x000fe40007ffe0ff */
[----:B------:R-:W0:Y:S01]  /*0c50*/  MUFU.RCP R8, R7 ;  /* 0x0000000700087308 */ /* 0x000e220000001000 */
[----:B------:R-:W-:Y:S01]  /*0c60*/  FADD.FTZ R9, -R7, -RZ ;  /* 0x800000ff07097221 */ /* 0x000fe20000010100 */
[C---:B------:R-:W-:Y:S01]  /*0c70*/  IADD3 R5, PT, PT, R4.reuse, 0x7f, -R5 ;  /* 0x0000007f04057810 */ /* 0x040fe20007ffe805 */
[----:B------:R-:W-:-:S03]  /*0c80*/  IMAD R0, R4, -0x800000, R3 ;  /* 0xff80000004007824 */ /* 0x000fc600078e0203 */
[----:B------:R-:W-:Y:S01]  /*0c90*/  IADD3 R5, PT, PT, R5, R6, RZ ;  /* 0x0000000605057210 */ /* 0x000fe20007ffe0ff */
        /* <DEDUP_REMOVED lines=8> */
[----:B------:R-:W-:-:S04]  /*0d20*/  LOP3.LUT R3, R3, 0xff, RZ, 0xc0, !PT ;  /* 0x000000ff03037812 */ /* 0x000fc800078ec0ff */
[----:B------:R-:W-:-:S04]  /*0d30*/  IADD3 R7, PT, PT, R3, R5, RZ ;  /* 0x0000000503077210 */ /* 0x000fc80007ffe0ff */
[----:B------:R-:W-:-:S04]  /*0d40*/  IADD3 R3, PT, PT, R7, -0x1, RZ ;  /* 0xffffffff07037810 */ /* 0x000fc80007ffe0ff */
        /* <DEDUP_REMOVED lines=10> */
[C---:B------:R-:W-:Y:S01]  /*0df0*/  IADD3 R6, PT, PT, R7.reuse, 0x20, RZ ;  /* 0x0000002007067810 */ /* 0x040fe20007ffe0ff */
[CCC-:B------:R-:W-:Y:S01]  /*0e00*/  FFMA.RM R4, R10.reuse, R8.reuse, R11.reuse ;  /* 0x000000080a047223 */ /* 0x1c0fe2000000400b */
[----:B------:R-:W-:Y:S02]  /*0e10*/  ISETP.NE.AND P2, PT, R7, RZ, PT ;  /* 0x000000ff0700720c */ /* 0x000fe40003f45270 */
[----:B------:R-:W-:Y:S01]  /*0e20*/  LOP3.LUT R5, R3, 0x7fffff, RZ, 0xc0, !PT ;  /* 0x007fffff03057812 */ /* 0x000fe200078ec0ff */
[----:B------:R-:W-:Y:S01]  /*0e30*/  FFMA.RP R3, R10, R8, R11 ;  /* 0x000000080a037223 */ /* 0x000fe2000000800b */
[----:B------:R-:W-:Y:S02]  /*0e40*/  ISETP.NE.AND P1, PT, R7, RZ, PT ;  /* 0x000000ff0700720c */ /* 0x000fe40003f25270 */
[----:B------:R-:W-:Y:S02]  /*0e50*/  LOP3.LUT R5, R5, 0x800000, RZ, 0xfc, !PT ;  /* 0x0080000005057812 */ /* 0x000fe400078efcff */
[----:B------:R-:W-:-:S02]  /*0e60*/  IADD3 R7, PT, PT, -R7, RZ, RZ ;  /* 0x000000ff07077210 */ /* 0x000fc40007ffe1ff */
[----:B------:R-:W-:Y:S02]  /*0e70*/  SHF.L.U32 R6, R5, R6, RZ ;  /* 0x0000000605067219 */ /* 0x000fe400000006ff */
[----:B------:R-:W-:Y:S02]  /*0e80*/  FSETP.NEU.FTZ.AND P0, PT, R3, R4, PT ;  /* 0x000000040300720b */ /* 0x000fe40003f1d000 */
[----:B------:R-:W-:Y:S02]  /*0e90*/  SEL R4, R7, RZ, P2 ;  /* 0x000000ff07047207 */ /* 0x000fe40001000000 */
[----:B------:R-:W-:Y:S02]  /*0ea0*/  ISETP.NE.AND P1, PT, R6, RZ, P1 ;  /* 0x000000ff0600720c */ /* 0x000fe40000f25270 */
[----:B------:R-:W-:Y:S02]  /*0eb0*/  SHF.R.U32.HI R4, RZ, R4, R5 ;  /* 0x00000004ff047219 */ /* 0x000fe40000011605 */
[----:B------:R-:W-:-:S02]  /*0ec0*/  PLOP3.LUT P0, PT, P0, P1, PT, 0xf8, 0x8f ;  /* 0x00000000008f781c */ /* 0x000fc40000703f70 */
[----:B------:R-:W-:Y:S02]  /*0ed0*/  SHF.R.U32.HI R6, RZ, 0x1, R4 ;  /* 0x00000001ff067819 */ /* 0x000fe40000011604 */
[----:B------:R-:W-:-:S04]  /*0ee0*/  SEL R3, RZ, 0x1, !P0 ;  /* 0x00000001ff037807 */ /* 0x000fc80004000000 */
[----:B------:R-:W-:-:S04]  /*0ef0*/  LOP3.LUT R3, R3, 0x1, R6, 0xf8, !PT ;  /* 0x0000000103037812 */ /* 0x000fc800078ef806 */
[----:B------:R-:W-:-:S04]  /*0f00*/  LOP3.LUT R3, R3, R4, RZ, 0xc0, !PT ;  /* 0x0000000403037212 */ /* 0x000fc800078ec0ff */
[----:B------:R-:W-:-:S04]  /*0f10*/  IADD3 R3, PT, PT, R6, R3, RZ ;  /* 0x0000000306037210 */ /* 0x000fc80007ffe0ff */
[----:B------:R-:W-:Y:S01]  /*0f20*/  LOP3.LUT R0, R3, R0, RZ, 0xfc, !PT ;  /* 0x0000000003007212 */ /* 0x000fe200078efcff */
[----:B------:R-:W-:Y:S06]  /*0f30*/  BRA `(.L_x_77) ;  /* 0x0000000000107947 */ /* 0x000fec0003800000 */
.L_x_76:
[----:B------:R-:W-:-:S04]  /*0f40*/  LOP3.LUT R0, R0, 0x80000000, RZ, 0xc0, !PT ;  /* 0x8000000000007812 */ /* 0x000fc800078ec0ff */
[----:B------:R-:W-:Y:S01]  /*0f50*/  LOP3.LUT R0, R0, 0x7f800000, RZ, 0xfc, !PT ;  /* 0x7f80000000007812 */ /* 0x000fe200078efcff */
[----:B------:R-:W-:Y:S06]  /*0f60*/  BRA `(.L_x_77) ;  /* 0x0000000000047947 */ /* 0x000fec0003800000 */
.L_x_75:
[----:B------:R-:W-:-:S07]  /*0f70*/  LEA R0, R5, R0, 0x17 ;  /* 0x0000000005007211 */ /* 0x000fce00078eb8ff */
.L_x_77:
[----:B------:R-:W-:Y:S05]  /*0f80*/  BSYNC.RECONVERGENT B2 ;  /* 0x0000000000027941 */ /* 0x000fea0003800200 */
.L_x_74:
[----:B------:R-:W-:Y:S05]  /*0f90*/  BRA `(.L_x_78) ;  /* 0x0000000000207947 */ /* 0x000fea0003800000 */
.L_x_73:
[----:B------:R-:W-:-:S04]  /*0fa0*/  LOP3.LUT R0, R4, 0x80000000, R3, 0x48, !PT ;  /* 0x8000000004007812 */ /* 0x000fc800078e4803 */
[----:B------:R-:W-:Y:S01]  /*0fb0*/  LOP3.LUT R0, R0, 0x7f800000, RZ, 0xfc, !PT ;  /* 0x7f80000000007812 */ /* 0x000fe200078efcff */
[----:B------:R-:W-:Y:S06]  /*0fc0*/  BRA `(.L_x_78) ;  /* 0x0000000000147947 */ /* 0x000fec0003800000 */
.L_x_72:
[----:B------:R-:W-:Y:S01]  /*0fd0*/  LOP3.LUT R0, R4, 0x80000000, R3, 0x48, !PT ;  /* 0x8000000004007812 */ /* 0x000fe200078e4803 */
[----:B------:R-:W-:Y:S06]  /*0fe0*/  BRA `(.L_x_78) ;  /* 0x00000000000c7947 */ /* 0x000fec0003800000 */
.L_x_71:
[----:B------:R-:W0:Y:S01]  /*0ff0*/  MUFU.RSQ R0, -QNAN ;  /* 0xffc0000000007908 */ /* 0x000e220000001400 */
[----:B------:R-:W-:Y:S05]  /*1000*/  BRA `(.L_x_78) ;  /* 0x0000000000047947 */ /* 0x000fea0003800000 */
.L_x_70:
[----:B------:R-:W-:-:S07]  /*1010*/  FADD.FTZ R0, R3, R0 ;  /* 0x0000000003007221 */ /* 0x000fce0000010000 */
.L_x_78:
[----:B------:R-:W-:Y:S05]  /*1020*/  BSYNC.RECONVERGENT B1 ;  /* 0x0000000000017941 */ /* 0x000fea0003800200 */
.L_x_68:
[----:B------:R-:W-:-:S04]  /*1030*/  HFMA2 R3, -RZ, RZ, 0, 0 ;  /* 0x00000000ff037431 */ /* 0x000fc800000001ff */
[----:B0-----:R-:W-:Y:S05]  /*1040*/  RET.REL.NODEC R2 `(_Z16fc_backward_biasPKfPfii) ;  /* 0xffffffec02ec7950 */ /* 0x001fea0003c3ffff */
.L_x_79:
        /* <DEDUP_REMOVED lines=11> */
.L_x_107:


//--------------------- .text._Z19fc_backward_weightsPKfS0_Pfiii --------------------------
	.section	.text._Z19fc_backward_weightsPKfS0_Pfiii,"ax",@progbits
	.align	128
        .global         _Z19fc_backward_weightsPKfS0_Pfiii
        .type           _Z19fc_backward_weightsPKfS0_Pfiii,@function
        .size           _Z19fc_backward_weightsPKfS0_Pfiii,(.L_x_108 - _Z19fc_backward_weightsPKfS0_Pfiii)
        .other          _Z19fc_backward_weightsPKfS0_Pfiii,@"STO_CUDA_ENTRY STV_DEFAULT"
_Z19fc_backward_weightsPKfS0_Pfiii:
.text._Z19fc_backward_weightsPKfS0_Pfiii:
[----:B------:R-:W-:Y:S01]  /*0000*/  LDC R1, c[0x0][0x37c] ;  /* 0x0000df00ff017b82 */ /* 0x000fe20000000800 */
[----:B------:R-:W0:Y:S07]  /*0010*/  S2R R6, SR_TID.X ;  /* 0x0000000000067919 */ /* 0x000e2e0000002100 */
[----:B------:R-:W1:Y:S01]  /*0020*/  LDC R5, c[0x0][0x364] ;  /* 0x0000d900ff057b82 */ /* 0x000e620000000800 */
[----:B------:R-:W1:Y:S07]  /*0030*/  S2R R4, SR_TID.Y ;  /* 0x0000000000047919 */ /* 0x000e6e0000002200 */
[----:B------:R-:W0:Y:S08]  /*0040*/  S2UR UR5, SR_CTAID.X ;  /* 0x00000000000579c3 */ /* 0x000e300000002500 */
[----:B------:R-:W0:Y:S08]  /*0050*/  LDC R3, c[0x0][0x360] ;  /* 0x0000d800ff037b82 */ /* 0x000e300000000800 */
[----:B------:R-:W1:Y:S08]  /*0060*/  S2UR UR4, SR_CTAID.Y ;  /* 0x00000000000479c3 */ /* 0x000e700000002600 */
[----:B------:R-:W2:Y:S08]  /*0070*/  LDC R0, c[0x0][0x3a0] ;  /* 0x0000e800ff007b82 */ /* 0x000eb00000000800 */
[----:B------:R-:W3:Y:S01]  /*0080*/  LDC R2, c[0x0][0x39c] ;  /* 0x0000e700ff027b82 */ /* 0x000ee20000000800 */
[----:B0-----:R-:W-:-:S02]  /*0090*/  IMAD R3, R3, UR5, R6 ;  /* 0x0000000503037c24 */ /* 0x001fc4000f8e0206 */
[----:B-1----:R-:W-:-:S03]  /*00a0*/  IMAD R5, R5, UR4, R4 ;  /* 0x0000000405057c24 */ /* 0x002fc6000f8e0204 */
[----:B--2---:R-:W-:-:S04]  /*00b0*/  ISETP.GE.AND P0, PT, R3, R0, PT ;  /* 0x000000000300720c */ /* 0x004fc80003f06270 */
[----:B---3--:R-:W-:-:S13]  /*00c0*/  ISETP.GE.OR P0, PT, R5, R2, P0 ;  /* 0x000000020500720c */ /* 0x008fda0000706670 */
[----:B------:R-:W-:Y:S05]  /*00d0*/  @P0 EXIT ;  /* 0x000000000000094d */ /* 0x000fea0003800000 */
[----:B------:R-:W0:Y:S01]  /*00e0*/  LDC R4, c[0x0][0x398] ;  /* 0x0000e600ff047b82 */ /* 0x000e220000000800 */
[----:B------:R-:W1:Y:S01]  /*00f0*/  LDCU.64 UR4, c[0x0][0x358] ;  /* 0x00006b00ff0477ac */ /* 0x000e620008000a00 */
[----:B------:R-:W-:Y:S01]  /*0100*/  HFMA2 R29, -RZ, RZ, 0, 0 ;  /* 0x00000000ff1d7431 */ /* 0x000fe200000001ff */
[----:B0-----:R-:W-:-:S13]  /*0110*/  ISETP.GE.AND P0, PT, R4, 0x1, PT ;  /* 0x000000010400780c */ /* 0x001fda0003f06270 */
[----:B-1----:R-:W-:Y:S05]  /*0120*/  @!P0 BRA `(.L_x_80) ;  /* 0x0000000400d08947 */ /* 0x002fea0003800000 */
[C---:B------:R-:W-:Y:S01]  /*0130*/  ISETP.GE.U32.AND P0, PT, R4.reuse, 0x8, PT ;  /* 0x000000080400780c */ /* 0x040fe20003f06070 */
[----:B------:R-:W-:Y:S01]  /*0140*/  IMAD.MOV.U32 R8, RZ, RZ, RZ ;  /* 0x000000ffff087224 */ /* 0x000fe200078e00ff */
[----:B------:R-:W-:Y:S02]  /*0150*/  LOP3.LUT R6, R4, 0x7, RZ, 0xc0, !PT ;  /* 0x0000000704067812 */ /* 0x000fe400078ec0ff */
[----:B------:R-:W-:Y:S02]  /*0160*/  MOV R29, RZ ;  /* 0x000000ff001d7202 */ /* 0x000fe40000000f00 */
[----:B------:R-:W-:-:S07]  /*0170*/  ISETP.NE.AND P1, PT, R6, RZ, PT ;  /* 0x000000ff0600720c */ /* 0x000fce0003f25270 */
[----:B------:R-:W-:Y:S06]  /*0180*/  @!P0 BRA `(.L_x_81) ;  /* 0x0000000000d08947 */ /* 0x000fec0003800000 */
[----:B------:R-:W-:Y:S01]  /*0190*/  LOP3.LUT R8, R4, 0x7ffffff8, RZ, 0xc0, !PT ;  /* 0x7ffffff804087812 */ /* 0x000fe200078ec0ff */
[----:B------:R-:W-:Y:S01]  /*01a0*/  IMAD.MOV.U32 R9, RZ, RZ, R5 ;  /* 0x000000ffff097224 */ /* 0x000fe200078e0005 */
[----:B------:R-:W-:Y:S02]  /*01b0*/  MOV R29, RZ ;  /* 0x000000ff001d7202 */ /* 0x000fe40000000f00 */
[----:B------:R-:W-:Y:S02]  /*01c0*/  MOV R7, R3 ;  /* 0x0000000300077202 */ /* 0x000fe40000000f00 */
[----:B------:R-:W-:-:S07]  /*01d0*/  IADD3 R10, PT, PT, -R8, RZ, RZ ;  /* 0x000000ff080a7210 */ /* 0x000fce0007ffe1ff */
.L_x_82:
[----:B------:R-:W0:Y:S08]  /*01e0*/  LDC.64 R14, c[0x0][0x380] ;  /* 0x0000e000ff0e7b82 */ /* 0x000e300000000a00 */
[----:B------:R-:W1:Y:S01]  /*01f0*/  LDC.64 R26, c[0x0][0x388] ;  /* 0x0000e200ff1a7b82 */ /* 0x000e620000000a00 */
[----:B0-----:R-:W-:-:S05]  /*0200*/  IMAD.WIDE R14, R9, 0x4, R14 ;  /* 0x00000004090e7825 */ /* 0x001fca00078e020e */
[----:B------:R0:W2:Y:S01]  /*0210*/  LDG.E R22, desc[UR4][R14.64] ;  /* 0x000000040e167981 */ /* 0x0000a2000c1e1900 */
[----:B-1----:R-:W-:-:S05]  /*0220*/  IMAD.WIDE R26, R7, 0x4, R26 ;  /* 0x00000004071a7825 */ /* 0x002fca00078e021a */
[----:B------:R-:W2:Y:S01]  /*0230*/  LDG.E R11, desc[UR4][R26.64] ;  /* 0x000000041a0b7981 */ /* 0x000ea2000c1e1900 */
[----:B0-----:R-:W-:-:S04]  /*0240*/  IMAD.WIDE R14, R2, 0x4, R14 ;  /* 0x00000004020e7825 */ /* 0x001fc800078e020e */
[----:B------:R-:W-:Y:S01]  /*0250*/  IMAD.WIDE R20, R0, 0x4, R26 ;  /* 0x0000000400147825 */ /* 0x000fe200078e021a */
[----:B------:R-:W3:Y:S03]  /*0260*/  LDG.E R28, desc[UR4][R14.64] ;  /* 0x000000040e1c7981 */ /* 0x000ee6000c1e1900 */
[----:B------:R-:W-:Y:S01]  /*0270*/  IMAD.WIDE R24, R2, 0x4, R14 ;  /* 0x0000000402187825 */ /* 0x000fe200078e020e */
[----:B------:R-:W3:Y:S03]  /*0280*/  LDG.E R27, desc[UR4][R20.64] ;  /* 0x00000004141b7981 */ /* 0x000ee6000c1e1900 */
[----:B------:R-:W-:-:S04]  /*0290*/  IMAD.WIDE R12, R0, 0x4, R20 ;  /* 0x00000004000c7825 */ /* 0x000fc800078e0214 */
[C---:B------:R-:W-:Y:S01]  /*02a0*/  IMAD.WIDE R16, R2.reuse, 0x4, R24 ;  /* 0x0000000402107825 */ /* 0x040fe200078e0218 */
[----:B------:R-:W4:Y:S04]  /*02b0*/  LDG.E R26, desc[UR4][R12.64] ;  /* 0x000000040c1a7981 */ /* 0x000f28000c1e1900 */
[----:B------:R0:W5:Y:S01]  /*02c0*/  LDG.E R23, desc[UR4][R16.64] ;  /* 0x0000000410177981 */ /* 0x000162000c1e1900 */
[----:B------:R-:W-:-:S03]  /*02d0*/  IMAD.WIDE R18, R2, 0x4, R16 ;  /* 0x0000000402127825 */ /* 0x000fc600078e0210 */
[----:B------:R-:W4:Y:S01]  /*02e0*/  LDG.E R25, desc[UR4][R24.64] ;  /* 0x0000000418197981 */ /* 0x000f22000c1e1900 */
[----:B0-----:R-:W-:-:S03]  /*02f0*/  IMAD.WIDE R16, R0, 0x4, R12 ;  /* 0x0000000400107825 */ /* 0x001fc600078e020c */
[----:B------:R0:W5:Y:S01]  /*0300*/  LDG.E R21, desc[UR4][R18.64] ;  /* 0x0000000412157981 */ /* 0x000162000c1e1900 */
[----:B------:R-:W-:-:S03]  /*0310*/  IMAD.WIDE R14, R2, 0x4, R18 ;  /* 0x00000004020e7825 */ /* 0x000fc600078e0212 */
[----:B------:R1:W5:Y:S04]  /*0320*/  LDG.E R24, desc[UR4][R16.64] ;  /* 0x0000000410187981 */ /* 0x000368000c1e1900 */
[----:B------:R1:W5:Y:S01]  /*0330*/  LDG.E R13, desc[UR4][R14.64] ;  /* 0x000000040e0d7981 */ /* 0x000362000c1e1900 */
[----:B0-----:R-:W-:-:S04]  /*0340*/  IMAD.WIDE R18, R0, 0x4, R16 ;  /* 0x0000000400127825 */ /* 0x001fc800078e0210 */
[----:B-1----:R-:W-:-:S04]  /*0350*/  IMAD.WIDE R16, R0, 0x4, R18 ;  /* 0x0000000400107825 */ /* 0x002fc800078e0212 */
[C---:B------:R-:W-:Y:S01]  /*0360*/  IMAD.WIDE R14, R2.reuse, 0x4, R14 ;  /* 0x00000004020e7825 */ /* 0x040fe200078e020e */
[----:B------:R-:W5:Y:S04]  /*0370*/  LDG.E R20, desc[UR4][R16.64] ;  /* 0x0000000410147981 */ /* 0x000f68000c1e1900 */
[----:B------:R0:W5:Y:S02]  /*0380*/  LDG.E R12, desc[UR4][R14.64] ;  /* 0x000000040e0c7981 */ /* 0x000164000c1e1900 */
[----:B0-----:R-:W-:-:S04]  /*0390*/  IMAD.WIDE R14, R2, 0x4, R14 ;  /* 0x00000004020e7825 */ /* 0x001fc800078e020e */
[----:B--2---:R-:W-:Y:S02]  /*03a0*/  FFMA R11, R22, R11, R29 ;  /* 0x0000000b160b7223 */ /* 0x004fe4000000001d */
[----:B------:R0:W2:Y:S04]  /*03b0*/  LDG.E R22, desc[UR4][R18.64] ;  /* 0x0000000412167981 */ /* 0x0000a8000c1e1900 */
[----:B------:R-:W2:Y:S01]  /*03c0*/  LDG.E R29, desc[UR4][R14.64] ;  /* 0x000000040e1d7981 */ /* 0x000ea2000c1e1900 */
[----:B0-----:R-:W-:-:S05]  /*03d0*/  IMAD.WIDE R18, R0, 0x4, R16 ;  /* 0x0000000400127825 */ /* 0x001fca00078e0210 */
[----:B------:R0:W2:Y:S02]  /*03e0*/  LDG.E R17, desc[UR4][R18.64] ;  /* 0x0000000412117981 */ /* 0x0000a4000c1e1900 */
[----:B0-----:R-:W-:-:S06]  /*03f0*/  IMAD.WIDE R18, R0, 0x4, R18 ;  /* 0x0000000400127825 */ /* 0x001fcc00078e0212 */
[----:B------:R-:W2:Y:S01]  /*0400*/  LDG.E R18, desc[UR4][R18.64] ;  /* 0x0000000412127981 */ /* 0x000ea2000c1e1900 */
[----:B---3--:R-:W-:Y:S01]  /*0410*/  FFMA R28, R28, R27, R11 ;  /* 0x0000001b1c1c7223 */ /* 0x008fe2000000000b */
[----:B------:R-:W-:-:S03]  /*0420*/  VIADD R10, R10, 0x8 ;  /* 0x000000080a0a7836 */ /* 0x000fc60000000000 */
[----:B----4-:R-:W-:Y:S02]  /*0430*/  FFMA R26, R25, R26, R28 ;  /* 0x0000001a191a7223 */ /* 0x010fe4000000001c */
[----:B------:R-:W-:Y:S02]  /*0440*/  ISETP.NE.AND P0, PT, R10, RZ, PT ;  /* 0x000000ff0a00720c */ /* 0x000fe40003f05270 */
[----:B-----5:R-:W-:Y:S01]  /*0450*/  FFMA R24, R23, R24, R26 ;  /* 0x0000001817187223 */ /* 0x020fe2000000001a */
[----:B------:R-:W-:Y:S02]  /*0460*/  LEA R9, R2, R9, 0x3 ;  /* 0x0000000902097211 */ /* 0x000fe400078e18ff */
[----:B------:R-:W-:Y:S01]  /*0470*/  LEA R7, R0, R7, 0x3 ;  /* 0x0000000700077211 */ /* 0x000fe200078e18ff */
[----:B--2---:R-:W-:-:S04]  /*0480*/  FFMA R22, R21, R22, R24 ;  /* 0x0000001615167223 */ /* 0x004fc80000000018 */
[----:B------:R-:W-:-:S04]  /*0490*/  FFMA R13, R13, R20, R22 ;  /* 0x000000140d0d7223 */ /* 0x000fc80000000016 */
[----:B------:R-:W-:-:S04]  /*04a0*/  FFMA R12, R12, R17, R13 ;  /* 0x000000110c0c7223 */ /* 0x000fc8000000000d */
[----:B------:R-:W-:Y:S01]  /*04b0*/  FFMA R29, R29, R18, R12 ;  /* 0x000000121d1d7223 */ /* 0x000fe2000000000c */
[----:B------:R-:W-:Y:S06]  /*04c0*/  @P0 BRA `(.L_x_82) ;  /* 0xfffffffc00440947 */ /* 0x000fec000383ffff */
.L_x_81:
[----:B------:R-:W-:Y:S05]  /*04d0*/  @!P1 BRA `(.L_x_80) ;  /* 0x0000000000e49947 */ /* 0x000fea0003800000 */
[----:B------:R-:W-:Y:S02]  /*04e0*/  ISETP.GE.U32.AND P0, PT, R6, 0x4, PT ;  /* 0x000000040600780c */ /* 0x000fe40003f06070 */
[----:B------:R-:W-:-:S04]  /*04f0*/  LOP3.LUT R9, R4, 0x3, RZ, 0xc0, !PT ;  /* 0x0000000304097812 */ /* 0x000fc800078ec0ff */
[----:B------:R-:W-:-:S07]  /*0500*/  ISETP.NE.AND P1, PT, R9, RZ, PT ;  /* 0x000000ff0900720c */ /* 0x000fce0003f25270 */
[----:B------:R-:W-:Y:S06]  /*0510*/  @!P0 BRA `(.L_x_83) ;  /* 0x0000000000648947 */ /* 0x000fec0003800000 */
[----:B------:R-:W0:Y:S01]  /*0520*/  LDC.64 R20, c[0x0][0x380] ;  /* 0x0000e000ff147b82 */ /* 0x000e220000000a00 */
[C---:B------:R-:W-:Y:S02]  /*0530*/  IMAD R7, R8.reuse, R2, R5 ;  /* 0x0000000208077224 */ /* 0x040fe400078e0205 */
[----:B------:R-:W-:-:S05]  /*0540*/  IMAD R11, R8, R0, R3 ;  /* 0x00000000080b7224 */ /* 0x000fca00078e0203 */
[----:B------:R-:W1:Y:S01]  /*0550*/  LDC.64 R22, c[0x0][0x388] ;  /* 0x0000e200ff167b82 */ /* 0x000e620000000a00 */
[----:B0-----:R-:W-:-:S04]  /*0560*/  IMAD.WIDE R20, R7, 0x4, R20 ;  /* 0x0000000407147825 */ /* 0x001fc800078e0214 */
[----:B-1----:R-:W-:-:S04]  /*0570*/  IMAD.WIDE R22, R11, 0x4, R22 ;  /* 0x000000040b167825 */ /* 0x002fc800078e0216 */
[----:B------:R-:W-:Y:S02]  /*0580*/  IMAD.WIDE R10, R2, 0x4, R20 ;  /* 0x00000004020a7825 */ /* 0x000fe400078e0214 */
[----:B------:R-:W2:Y:S02]  /*0590*/  LDG.E R20, desc[UR4][R20.64] ;  /* 0x0000000414147981 */ /* 0x000ea4000c1e1900 */
[----:B------:R-:W-:Y:S02]  /*05a0*/  IMAD.WIDE R12, R0, 0x4, R22 ;  /* 0x00000004000c7825 */ /* 0x000fe400078e0216 */
[----:B------:R-:W2:Y:S02]  /*05b0*/  LDG.E R22, desc[UR4][R22.64] ;  /* 0x0000000416167981 */ /* 0x000ea4000c1e1900 */
[----:B------:R-:W-:Y:S02]  /*05c0*/  IMAD.WIDE R14, R2, 0x4, R10 ;  /* 0x00000004020e7825 */ /* 0x000fe400078e020a */
[----:B------:R-:W3:Y:S02]  /*05d0*/  LDG.E R11, desc[UR4][R10.64] ;  /* 0x000000040a0b7981 */ /* 0x000ee4000c1e1900 */
[----:B------:R-:W-:-:S02]  /*05e0*/  IMAD.WIDE R6, R0, 0x4, R12 ;  /* 0x0000000400067825 */ /* 0x000fc400078e020c */
[----:B------:R-:W3:Y:S02]  /*05f0*/  LDG.E R12, desc[UR4][R12.64] ;  /* 0x000000040c0c7981 */ /* 0x000ee4000c1e1900 */
[----:B------:R-:W-:Y:S02]  /*0600*/  IMAD.WIDE R16, R2, 0x4, R14 ;  /* 0x0000000402107825 */ /* 0x000fe400078e020e */
[----:B------:R-:W4:Y:S02]  /*0610*/  LDG.E R25, desc[UR4][R14.64] ;  /* 0x000000040e197981 */ /* 0x000f24000c1e1900 */
[----:B------:R-:W-:Y:S02]  /*0620*/  IMAD.WIDE R18, R0, 0x4, R6 ;  /* 0x0000000400127825 */ /* 0x000fe400078e0206 */
[----:B------:R-:W4:Y:S04]  /*0630*/  LDG.E R6, desc[UR4][R6.64] ;  /* 0x0000000406067981 */ /* 0x000f28000c1e1900 */
[----:B------:R-:W5:Y:S04]  /*0640*/  LDG.E R17, desc[UR4][R16.64] ;  /* 0x0000000410117981 */ /* 0x000f68000c1e1900 */
[----:B------:R-:W5:Y:S01]  /*0650*/  LDG.E R18, desc[UR4][R18.64] ;  /* 0x0000000412127981 */ /* 0x000f62000c1e1900 */
[----:B------:R-:W-:-:S02]  /*0660*/  VIADD R8, R8, 0x4 ;  /* 0x0000000408087836 */ /* 0x000fc40000000000 */
[----:B--2---:R-:W-:-:S04]  /*0670*/  FFMA R20, R20, R22, R29 ;  /* 0x0000001614147223 */ /* 0x004fc8000000001d */
[----:B---3--:R-:W-:-:S04]  /*0680*/  FFMA R20, R11, R12, R20 ;  /* 0x0000000c0b147223 */ /* 0x008fc80000000014 */
[----:B----4-:R-:W-:-:S04]  /*0690*/  FFMA R20, R25, R6, R20 ;  /* 0x0000000619147223 */ /* 0x010fc80000000014 */
[----:B-----5:R-:W-:-:S07]  /*06a0*/  FFMA R29, R17, R18, R20 ;  /* 0x00000012111d7223 */ /* 0x020fce0000000014 */
.L_x_83:
[----:B------:R-:W-:Y:S05]  /*06b0*/  @!P1 BRA `(.L_x_80) ;  /* 0x00000000006c9947 */ /* 0x000fea0003800000 */
[----:B------:R-:W0:Y:S01]  /*06c0*/  LDC.64 R14, c[0x0][0x380] ;  /* 0x0000e000ff0e7b82 */ /* 0x000e220000000a00 */
[----:B------:R-:W-:Y:S02]  /*06d0*/  ISETP.NE.AND P0, PT, R9, 0x1, PT ;  /* 0x000000010900780c */ /* 0x000fe40003f05270 */
[----:B------:R-:W-:-:S04]  /*06e0*/  LOP3.LUT R9, R4, 0x1, RZ, 0xc0, !PT ;  /* 0x0000000104097812 */ /* 0x000fc800078ec0ff */
[----:B------:R-:W-:Y:S01]  /*06f0*/  ISETP.NE.U32.AND P1, PT, R9, 0x1, PT ;  /* 0x000000010900780c */ /* 0x000fe20003f25070 */
[----:B------:R-:W1:Y:S06]  /*0700*/  LDC.64 R12, c[0x0][0x388] ;  /* 0x0000e200ff0c7b82 */ /* 0x000e6c0000000a00 */
[C---:B------:R-:W-:Y:S02]  /*0710*/  @P0 IMAD R19, R8.reuse, R2, R5 ;  /* 0x0000000208130224 */ /* 0x040fe400078e0205 */
[----:B------:R-:W2:Y:S01]  /*0720*/  LDC.64 R6, c[0x0][0x380] ;  /* 0x0000e000ff067b82 */ /* 0x000ea20000000a00 */
[C---:B------:R-:W-:Y:S01]  /*0730*/  @P0 IMAD R9, R8.reuse, R0, R3 ;  /* 0x0000000008090224 */ /* 0x040fe200078e0203 */
[----:B------:R-:W-:-:S06]  /*0740*/  @P0 IADD3 R8, PT, PT, R8, 0x2, RZ ;  /* 0x0000000208080810 */ /* 0x000fcc0007ffe0ff */
[----:B------:R-:W3:Y:S01]  /*0750*/  LDC.64 R10, c[0x0][0x388] ;  /* 0x0000e200ff0a7b82 */ /* 0x000ee20000000a00 */
[----:B0-----:R-:W-:-:S04]  /*0760*/  @P0 IMAD.WIDE R18, R19, 0x4, R14 ;  /* 0x0000000413120825 */ /* 0x001fc800078e020e */
[----:B-1----:R-:W-:Y:S01]  /*0770*/  @P0 IMAD.WIDE R12, R9, 0x4, R12 ;  /* 0x00000004090c0825 */ /* 0x002fe200078e020c */
[----:B------:R-:W4:Y:S03]  /*0780*/  @P0 LDG.E R16, desc[UR4][R18.64] ;  /* 0x0000000412100981 */ /* 0x000f26000c1e1900 */
[C---:B------:R-:W-:Y:S02]  /*0790*/  @!P1 IMAD R17, R8.reuse, R2, R5 ;  /* 0x0000000208119224 */ /* 0x040fe400078e0205 */
[----:B------:R-:W-:Y:S02]  /*07a0*/  @!P1 IMAD R21, R8, R0, R3 ;  /* 0x0000000008159224 */ /* 0x000fe400078e0203 */
[----:B------:R-:W-:-:S04]  /*07b0*/  @P0 IMAD.WIDE R14, R2, 0x4, R18 ;  /* 0x00000004020e0825 */ /* 0x000fc800078e0212 */
[----:B------:R-:W-:Y:S02]  /*07c0*/  @P0 IMAD.WIDE R8, R0, 0x4, R12 ;  /* 0x0000000400080825 */ /* 0x000fe400078e020c */
[----:B------:R-:W4:Y:S02]  /*07d0*/  @P0 LDG.E R12, desc[UR4][R12.64] ;  /* 0x000000040c0c0981 */ /* 0x000f24000c1e1900 */
[----:B--2---:R-:W-:Y:S02]  /*07e0*/  @!P1 IMAD.WIDE R6, R17, 0x4, R6 ;  /* 0x0000000411069825 */ /* 0x004fe400078e0206 */
[----:B------:R-:W2:Y:S02]  /*07f0*/  @P0 LDG.E R15, desc[UR4][R14.64] ;  /* 0x000000040e0f0981 */ /* 0x000ea4000c1e1900 */
[----:B---3--:R-:W-:Y:S02]  /*0800*/  @!P1 IMAD.WIDE R10, R21, 0x4, R10 ;  /* 0x00000004150a9825 */ /* 0x008fe400078e020a */
[----:B------:R-:W2:Y:S04]  /*0810*/  @P0 LDG.E R8, desc[UR4][R8.64] ;  /* 0x0000000408080981 */ /* 0x000ea8000c1e1900 */
[----:B------:R-:W3:Y:S04]  /*0820*/  @!P1 LDG.E R6, desc[UR4][R6.64] ;  /* 0x0000000406069981 */ /* 0x000ee8000c1e1900 */
[----:B------:R-:W3:Y:S01]  /*0830*/  @!P1 LDG.E R10, desc[UR4][R10.64] ;  /* 0x000000040a0a9981 */ /* 0x000ee2000c1e1900 */
[----:B----4-:R-:W-:-:S04]  /*0840*/  @P0 FFMA R16, R16, R12, R29 ;  /* 0x0000000c10100223 */ /* 0x010fc8000000001d */
[----:B--2---:R-:W-:-:S04]  /*0850*/  @P0 FFMA R29, R15, R8, R16 ;  /* 0x000000080f1d0223 */ /* 0x004fc80000000010 */
[----:B---3--:R-:W-:-:S07]  /*0860*/  @!P1 FFMA R29, R6, R10, R29 ;  /* 0x0000000a061d9223 */ /* 0x008fce000000001d */
.L_x_80:
[----:B------:R-:W-:Y:S01]  /*0870*/  I2FP.F32.S32 R4, R4 ;  /* 0x0000000400047245 */ /* 0x000fe20000201400 */
        /* <DEDUP_REMOVED lines=9> */
[----:B------:R-:W-:-:S07]  /*0910*/  MOV R2, 0x930 ;  /* 0x0000093000027802 */ /* 0x000fce0000000f00 */
[----:B------:R-:W-:Y:S05]  /*0920*/  CALL.REL.NOINC `($__internal_5_$__cuda_sm3x_div_rn_noftz_f32_slowpath) ;  /* 0x0000000000207944 */ /* 0x000fea0003c00000 */
[----:B------:R-:W-:-:S07]  /*0930*/  MOV R9, R0 ;  /* 0x0000000000097202 */ /* 0x000fce0000000f00 */
.L_x_85:
[----:B------:R-:W-:Y:S05]  /*0940*/  BSYNC.RECONVERGENT B0 ;  /* 0x0000000000007941 */ /* 0x000fea0003800200 */
.L_x_84:
[----:B------:R-:W0:Y:S01]  /*0950*/  LDC.64 R6, c[0x0][0x390] ;  /* 0x0000e400ff067b82 */ /* 0x000e220000000a00 */
[----:B------:R-:W1:Y:S02]  /*0960*/  LDCU UR6, c[0x0][0x3a0] ;  /* 0x00007400ff0677ac */ /* 0x000e640008000800 */
[----:B-1----:R-:W-:-:S04]  /*0970*/  IMAD R3, R5, UR6, R3 ;  /* 0x0000000605037c24 */ /* 0x002fc8000f8e0203 */
[----:B0-----:R-:W-:-:S05]  /*0980*/  IMAD.WIDE R2, R3, 0x4, R6 ;  /* 0x0000000403027825 */ /* 0x001fca00078e0206 */
[----:B------:R-:W-:Y:S01]  /*0990*/  STG.E desc[UR4][R2.64], R9 ;  /* 0x0000000902007986 */ /* 0x000fe2000c101904 */
[----:B------:R-:W-:Y:S05]  /*09a0*/  EXIT ;  /* 0x000000000000794d */ /* 0x000fea0003800000 */
        .weak           $__internal_5_$__cuda_sm3x_div_rn_noftz_f32_slowpath
        .type           $__internal_5_$__cuda_sm3x_div_rn_noftz_f32_slowpath,@function
        .size           $__internal_5_$__cuda_sm3x_div_rn_noftz_f32_slowpath,(.L_x_108 - $__internal_5_$__cuda_sm3x_div_rn_noftz_f32_slowpath)
$__internal_5_$__cuda_sm3x_div_rn_noftz_f32_slowpath:
[----:B------:R-:W-:Y:S01]  /*09b0*/  SHF.R.U32.HI R6, RZ, 0x17, R4 ;  /* 0x00000017ff067819 */ /* 0x000fe20000011604 */
[----:B------:R-:W-:Y:S01]  /*09c0*/  BSSY.RECONVERGENT B1, `(.L_x_86) ;  /* 0x0000063000017945 */ /* 0x000fe20003800200 */
[----:B------:R-:W-:Y:S02]  /*09d0*/  SHF.R.U32.HI R0, RZ, 0x17, R29 ;  /* 0x00000017ff007819 */ /* 0x000fe4000001161d */
[----:B------:R-:W-:Y:S02]  /*09e0*/  LOP3.LUT R6, R6, 0xff, RZ, 0xc0, !PT ;  /* 0x000000ff06067812 */ /* 0x000fe400078ec0ff */
[----:B------:R-:W-:-:S03]  /*09f0*/  LOP3.LUT R10, R0, 0xff, RZ, 0xc0, !PT ;  /* 0x000000ff000a7812 */ /* 0x000fc600078ec0ff */
[----:B------:R-:W-:Y:S01]  /*0a00*/  VIADD R8, R6, 0xffffffff ;  /* 0xffffffff06087836 */ /* 0x000fe20000000000 */
[----:B------:R-:W-:-:S04]  /*0a10*/  IADD3 R9, PT, PT, R10, -0x1, RZ ;  /* 0xffffffff0a097810 */ /* 0x000fc80007ffe0ff */
[----:B------:R-:W-:-:S04]  /*0a20*/  ISETP.GT.U32.AND P0, PT, R8, 0xfd, PT ;  /* 0x000000fd0800780c */ /* 0x000fc80003f04070 */
[----:B------:R-:W-:-:S13]  /*0a30*/  ISETP.GT.U32.OR P0, PT, R9, 0xfd, P0 ;  /* 0x000000fd0900780c */ /* 0x000fda0000704470 */
[----:B------:R-:W-:Y:S01]  /*0a40*/  @!P0 MOV R7, RZ ;  /* 0x000000ff00078202 */ /* 0x000fe20000000f00 */
        /* <DEDUP_REMOVED lines=23> */
[----:B------:R-:W-:-:S04]  /*0bc0*/  @!P1 FFMA R4, R0, 1.84467440737095516160e+19, RZ ;  /* 0x5f80000000049823 */ /* 0x000fc800000000ff */
[----:B------:R-:W-:-:S07]  /*0bd0*/  @!P1 VIADD R7, R7, 0x40 ;  /* 0x0000004007079836 */ /* 0x000fce0000000000 */
.L_x_87:
[----:B------:R-:W-:Y:S01]  /*0be0*/  LEA R9, R6, 0xc0800000, 0x17 ;  /* 0xc080000006097811 */ /* 0x000fe200078eb8ff */
[----:B------:R-:W-:Y:S03]  /*0bf0*/  BSSY.RECONVERGENT B2, `(.L_x_92) ;  /* 0x0000036000027945 */ /* 0x000fe60003800200 */
[----:B------:R-:W-:Y:S02]  /*0c00*/  IADD3 R9, PT, PT, -R9, R4, RZ ;  /* 0x0000000409097210 */ /* 0x000fe40007ffe1ff */
[----:B------:R-:W-:Y:S02]  /*0c10*/  IADD3 R4, PT, PT, R10, -0x7f, RZ ;  /* 0xffffff810a047810 */ /* 0x000fe40007ffe0ff */
[----:B------:R-:W0:Y:S01]  /*0c20*/  MUFU.RCP R8, R9 ;  /* 0x0000000900087308 */ /* 0x000e220000001000 */
[----:B------:R-:W-:Y:S01]  /*0c30*/  FADD.FTZ R11, -R9, -RZ ;  /* 0x800000ff090b7221 */ /* 0x000fe20000010100 */
[C---:B------:R-:W-:Y:S01]  /*0c40*/  IADD3 R6, PT, PT, R4.reuse, 0x7f, -R6 ;  /* 0x0000007f04067810 */ /* 0x040fe20007ffe806 */
[----:B------:R-:W-:-:S04]  /*0c50*/  IMAD R0, R4, -0x800000, R29 ;  /* 0xff80000004007824 */ /* 0x000fc800078e021d */
        /* <DEDUP_REMOVED lines=27> */
[----:B------:R-:W-:Y:S02]  /*0e10*/  ISETP.NE.AND P1, PT, R10, RZ, PT ;  /* 0x000000ff0a00720c */ /* 0x000fe40003f25270 */
[----:B------:R-:W-:-:S02]  /*0e20*/  LOP3.LUT R6, R6, 0x800000, RZ, 0xfc, !PT ;  /* 0x0080000006067812 */ /* 0x000fc400078efcff */
[----:B------:R-:W-:Y:S02]  /*0e30*/  IADD3 R8, PT, PT, -R10, RZ, RZ ;  /* 0x000000ff0a087210 */ /* 0x000fe40007ffe1ff */
[----:B------:R-:W-:Y:S02]  /*0e40*/  SHF.L.U32 R9, R6, R9, RZ ;  /* 0x0000000906097219 */ /* 0x000fe400000006ff */
[----:B------:R-:W-:Y:S02]  /*0e50*/  FSETP.NEU.FTZ.AND P0, PT, R4, R7, PT ;  /* 0x000000070400720b */ /* 0x000fe40003f1d000 */
[----:B------:R-:W-:Y:S02]  /*0e60*/  SEL R7, R8, RZ, P2 ;  /* 0x000000ff08077207 */ /* 0x000fe40001000000 */
[----:B------:R-:W-:Y:S02]  /*0e70*/  ISETP.NE.AND P1, PT, R9, RZ, P1 ;  /* 0x000000ff0900720c */ /* 0x000fe40000f25270 */
[----:B------:R-:W-:-:S02]  /*0e80*/  SHF.R.U32.HI R7, RZ, R7, R6 ;  /* 0x00000007ff077219 */ /* 0x000fc40000011606 */
[----:B------:R-:W-:Y:S02]  /*0e90*/  PLOP3.LUT P0, PT, P0, P1, PT, 0xf8, 0x8f ;  /* 0x00000000008f781c */ /* 0x000fe40000703f70 */
[----:B------:R-:W-:Y:S02]  /*0ea0*/  SHF.R.U32.HI R9, RZ, 0x1, R7 ;  /* 0x00000001ff097819 */ /* 0x000fe40000011607 */
[----:B------:R-:W-:-:S04]  /*0eb0*/  SEL R4, RZ, 0x1, !P0 ;  /* 0x00000001ff047807 */ /* 0x000fc80004000000 */
[----:B------:R-:W-:-:S04]  /*0ec0*/  LOP3.LUT R4, R4, 0x1, R9, 0xf8, !PT ;  /* 0x0000000104047812 */ /* 0x000fc800078ef809 */
[----:B------:R-:W-:-:S04]  /*0ed0*/  LOP3.LUT R4, R4, R7, RZ, 0xc0, !PT ;  /* 0x0000000704047212 */ /* 0x000fc800078ec0ff */
[----:B------:R-:W-:-:S04]  /*0ee0*/  IADD3 R9, PT, PT, R9, R4, RZ ;  /* 0x0000000409097210 */ /* 0x000fc80007ffe0ff */
[----:B------:R-:W-:Y:S01]  /*0ef0*/  LOP3.LUT R0, R9, R0, RZ, 0xfc, !PT ;  /* 0x0000000009007212 */ /* 0x000fe200078efcff */
[----:B------:R-:W-:Y:S06]  /*0f00*/  BRA `(.L_x_95) ;  /* 0x0000000000107947 */ /* 0x000fec0003800000 */
.L_x_94:
[----:B------:R-:W-:-:S04]  /*0f10*/  LOP3.LUT R0, R0, 0x80000000, RZ, 0xc0, !PT ;  /* 0x8000000000007812 */ /* 0x000fc800078ec0ff */
[----:B------:R-:W-:Y:S01]  /*0f20*/  LOP3.LUT R0, R0, 0x7f800000, RZ, 0xfc, !PT ;  /* 0x7f80000000007812 */ /* 0x000fe200078efcff */
[----:B------:R-:W-:Y:S06]  /*0f30*/  BRA `(.L_x_95) ;  /* 0x0000000000047947 */ /* 0x000fec0003800000 */
.L_x_93:
[----:B------:R-:W-:-:S07]  /*0f40*/  IMAD R0, R7, 0x800000, R0 ;  /* 0x0080000007007824 */ /* 0x000fce00078e0200 */
.L_x_95:
[----:B------:R-:W-:Y:S05]  /*0f50*/  BSYNC.RECONVERGENT B2 ;  /* 0x0000000000027941 */ /* 0x000fea0003800200 */
.L_x_92:
[----:B------:R-:W-:Y:S05]  /*0f60*/  BRA `(.L_x_96) ;  /* 0x0000000000207947 */ /* 0x000fea0003800000 */
.L_x_91:
[----:B------:R-:W-:-:S04]  /*0f70*/  LOP3.LUT R0, R4, 0x80000000, R29, 0x48, !PT ;  /* 0x8000000004007812 */ /* 0x000fc800078e481d */
[----:B------:R-:W-:Y:S01]  /*0f80*/  LOP3.LUT R0, R0, 0x7f800000, RZ, 0xfc, !PT ;  /* 0x7f80000000007812 */ /* 0x000fe200078efcff */
[----:B------:R-:W-:Y:S06]  /*0f90*/  BRA `(.L_x_96) ;  /* 0x0000000000147947 */ /* 0x000fec0003800000 */
.L_x_90:
[----:B------:R-:W-:Y:S01]  /*0fa0*/  LOP3.LUT R0, R4, 0x80000000, R29, 0x48, !PT ;  /* 0x8000000004007812 */ /* 0x000fe200078e481d */
[----:B------:R-:W-:Y:S06]  /*0fb0*/  BRA `(.L_x_96) ;  /* 0x00000000000c7947 */ /* 0x000fec0003800000 */
.L_x_89:
[----:B------:R-:W0:Y:S01]  /*0fc0*/  MUFU.RSQ R0, -QNAN ;  /* 0xffc0000000007908 */ /* 0x000e220000001400 */
[----:B------:R-:W-:Y:S05]  /*0fd0*/  BRA `(.L_x_96) ;  /* 0x0000000000047947 */ /* 0x000fea0003800000 */
.L_x_88:
[----:B------:R-:W-:-:S07]  /*0fe0*/  FADD.FTZ R0, R29, R0 ;  /* 0x000000001d007221 */ /* 0x000fce0000010000 */
.L_x_96:
[----:B------:R-:W-:Y:S05]  /*0ff0*/  BSYNC.RECONVERGENT B1 ;  /* 0x0000000000017941 */ /* 0x000fea0003800200 */
.L_x_86:
[----:B------:R-:W-:Y:S01]  /*1000*/  HFMA2 R7, -RZ, RZ, 0, 0 ;  /* 0x00000000ff077431 */ /* 0x000fe200000001ff */
[----:B------:R-:W-:-:S04]  /*1010*/  MOV R6, R2 ;  /* 0x0000000200067202 */ /* 0x000fc80000000f00 */
[----:B0-----:R-:W-:Y:S05]  /*1020*/  RET.REL.NODEC R6 `(_Z19fc_backward_weightsPKfS0_Pfiii) ;  /* 0xffffffec06f47950 */ /* 0x001fea0003c3ffff */
.L_x_97:
        /* <DEDUP_REMOVED lines=13> */
.L_x_108:


//--------------------- .text._Z10fc_forwardPKfS0_S0_Pfiii --------------------------
	.section	.text._Z10fc_forwardPKfS0_S0_Pfiii,"ax",@progbits
	.align	128
        .global         _Z10fc_forwardPKfS0_S0_Pfiii
        .type           _Z10fc_forwardPKfS0_S0_Pfiii,@function
        .size           _Z10fc_forwardPKfS0_S0_Pfiii,(.L_x_116 - _Z10fc_forwardPKfS0_S0_Pfiii)
        .other          _Z10fc_forwardPKfS0_S0_Pfiii,@"STO_CUDA_ENTRY STV_DEFAULT"
_Z10fc_forwardPKfS0_S0_Pfiii:
.text._Z10fc_forwardPKfS0_S0_Pfiii:
[----:B------:R-:W-:Y:S01]  /*0000*/  LDC R1, c[0x0][0x37c] ;  /* 0x0000df00ff017b82 */ /* 0x000fe20000000800 */
[----:B------:R-:W0:Y:S07]  /*0010*/  S2R R3, SR_TID.X ;  /* 0x0000000000037919 */ /* 0x000e2e0000002100 */
[----:B------:R-:W0:Y:S08]  /*0020*/  S2UR UR4, SR_CTAID.X ;  /* 0x00000000000479c3 */ /* 0x000e300000002500 */
[----:B------:R-:W0:Y:S08]  /*0030*/  LDC R0, c[0x0][0x360] ;  /* 0x0000d800ff007b82 */ /* 0x000e300000000800 */
[----:B------:R-:W1:Y:S08]  /*0040*/  LDC R17, c[0x0][0x3a8] ;  /* 0x0000ea00ff117b82 */ /* 0x000e700000000800 */
[----:B------:R-:W2:Y:S08]  /*0050*/  S2UR UR6, SR_CTAID.Y ;  /* 0x00000000000679c3 */ /* 0x000eb00000002600 */
[----:B------:R-:W2:Y:S01]  /*0060*/  LDC R2, c[0x0][0x3a0] ;  /* 0x0000e800ff027b82 */ /* 0x000ea20000000800 */
[----:B0-----:R-:W-:-:S05]  /*0070*/  IMAD R0, R0, UR4, R3 ;  /* 0x0000000400007c24 */ /* 0x001fca000f8e0203 */
[----:B-1----:R-:W-:-:S04]  /*0080*/  ISETP.GE.AND P0, PT, R0, R17, PT ;  /* 0x000000110000720c */ /* 0x002fc80003f06270 */
[----:B--2---:R-:W-:-:S13]  /*0090*/  ISETP.LE.OR P0, PT, R2, UR6, P0 ;  /* 0x0000000602007c0c */ /* 0x004fda0008703670 */
[----:B------:R-:W-:Y:S05]  /*00a0*/  @P0 EXIT ;  /* 0x000000000000094d */ /* 0x000fea0003800000 */
[----:B------:R-:W0:Y:S01]  /*00b0*/  LDC R18, c[0x0][0x3a4] ;  /* 0x0000e900ff127b82 */ /* 0x000e220000000800 */
[----:B------:R-:W1:Y:S07]  /*00c0*/  LDCU.64 UR4, c[0x0][0x358] ;  /* 0x00006b00ff0477ac */ /* 0x000e6e0008000a00 */
[----:B------:R-:W2:Y:S01]  /*00d0*/  LDC.64 R22, c[0x0][0x390] ;  /* 0x0000e400ff167b82 */ /* 0x000ea20000000a00 */
[----:B0-----:R-:W-:Y:S01]  /*00e0*/  ISETP.GE.AND P0, PT, R18, 0x1, PT ;  /* 0x000000011200780c */ /* 0x001fe20003f06270 */
[----:B--2---:R-:W-:-:S06]  /*00f0*/  IMAD.WIDE R22, R0, 0x4, R22 ;  /* 0x0000000400167825 */ /* 0x004fcc00078e0216 */
[----:B-1----:R0:W5:Y:S06]  /*0100*/  LDG.E R22, desc[UR4][R22.64] ;  /* 0x0000000416167981 */ /* 0x00216c000c1e1900 */
[----:B------:R-:W-:Y:S05]  /*0110*/  @!P0 BRA `(.L_x_98) ;  /* 0x0000000400d88947 */ /* 0x000fea0003800000 */
[C---:B------:R-:W-:Y:S01]  /*0120*/  ISETP.GE.U32.AND P1, PT, R18.reuse, 0x8, PT ;  /* 0x000000081200780c */ /* 0x040fe20003f26070 */
[----:B------:R-:W-:Y:S01]  /*0130*/  HFMA2 R20, -RZ, RZ, 0, 0 ;  /* 0x00000000ff147431 */ /* 0x000fe200000001ff */
[C---:B------:R-:W-:Y:S01]  /*0140*/  LOP3.LUT R24, R18.reuse, 0x7, RZ, 0xc0, !PT ;  /* 0x0000000712187812 */ /* 0x040fe200078ec0ff */
[----:B------:R-:W-:-:S03]  /*0150*/  IMAD R19, R18, UR6, RZ ;  /* 0x0000000612137c24 */ /* 0x000fc6000f8e02ff */
[----:B------:R-:W-:-:S07]  /*0160*/  ISETP.NE.AND P0, PT, R24, RZ, PT ;  /* 0x000000ff1800720c */ /* 0x000fce0003f05270 */
[----:B------:R-:W-:Y:S06]  /*0170*/  @!P1 BRA `(.L_x_99) ;  /* 0x0000000000c09947 */ /* 0x000fec0003800000 */
[----:B------:R-:W1:Y:S01]  /*0180*/  LDC.64 R2, c[0x0][0x380] ;  /* 0x0000e000ff027b82 */ /* 0x000e620000000a00 */
[----:B------:R-:W-:Y:S02]  /*0190*/  LOP3.LUT R20, R18, 0x7ffffff8, RZ, 0xc0, !PT ;  /* 0x7ffffff812147812 */ /* 0x000fe400078ec0ff */
[----:B------:R-:W-:Y:S02]  /*01a0*/  MOV R16, R0 ;  /* 0x0000000000107202 */ /* 0x000fe40000000f00 */
[----:B------:R-:W-:Y:S01]  /*01b0*/  IADD3 R21, PT, PT, -R20, RZ, RZ ;  /* 0x000000ff14157210 */ /* 0x000fe20007ffe1ff */
[----:B-1----:R-:W-:-:S03]  /*01c0*/  IMAD.WIDE.U32 R2, R19, 0x4, R2 ;  /* 0x0000000413027825 */ /* 0x002fc600078e0002 */
[----:B------:R-:W-:-:S04]  /*01d0*/  IADD3 R4, P1, PT, R2, 0x10, RZ ;  /* 0x0000001002047810 */ /* 0x000fc80007f3e0ff */
[----:B------:R-:W-:-:S09]  /*01e0*/  IADD3.X R5, PT, PT, RZ, R3, RZ, P1, !PT ;  /* 0x00000003ff057210 */ /* 0x000fd20000ffe4ff */
.L_x_100:
[----:B------:R-:W1:Y:S01]  /*01f0*/  LDC.64 R12, c[0x0][0x388] ;  /* 0x0000e200ff0c7b82 */ /* 0x000e620000000a00 */
[----:B------:R-:W-:Y:S02]  /*0200*/  MOV R2, R4 ;  /* 0x0000000400027202 */ /* 0x000fe40000000f00 */
[----:B------:R-:W-:-:S05]  /*0210*/  MOV R3, R5 ;  /* 0x0000000500037202 */ /* 0x000fca0000000f00 */
[----:B------:R-:W2:Y:S04]  /*0220*/  LDG.E R27, desc[UR4][R2.64+-0x10] ;  /* 0xfffff004021b7981 */ /* 0x000ea8000c1e1900 */
[----:B0-----:R-:W3:Y:S04]  /*0230*/  LDG.E R23, desc[UR4][R2.64+-0xc] ;  /* 0xfffff40402177981 */ /* 0x001ee8000c1e1900 */
[----:B------:R-:W4:Y:S04]  /*0240*/  LDG.E R26, desc[UR4][R2.64+-0x8] ;  /* 0xfffff804021a7981 */ /* 0x000f28000c1e1900 */
[----:B------:R-:W4:Y:S01]  /*0250*/  LDG.E R28, desc[UR4][R2.64+-0x4] ;  /* 0xfffffc04021c7981 */ /* 0x000f22000c1e1900 */
[----:B-1----:R-:W-:-:S05]  /*0260*/  IMAD.WIDE R12, R16, 0x4, R12 ;  /* 0x00000004100c7825 */ /* 0x002fca00078e020c */
[----:B------:R0:W2:Y:S01]  /*0270*/  LDG.E R25, desc[UR4][R12.64] ;  /* 0x000000040c197981 */ /* 0x0000a2000c1e1900 */
[----:B------:R-:W-:-:S04]  /*0280*/  IMAD.WIDE R14, R17, 0x4, R12 ;  /* 0x00000004110e7825 */ /* 0x000fc800078e020c */
[C---:B------:R-:W-:Y:S02]  /*0290*/  IMAD.WIDE R6, R17.reuse, 0x4, R14 ;  /* 0x0000000411067825 */ /* 0x040fe400078e020e */
[----:B------:R-:W3:Y:S02]  /*02a0*/  LDG.E R14, desc[UR4][R14.64] ;  /* 0x000000040e0e7981 */ /* 0x000ee4000c1e1900 */
[C---:B------:R-:W-:Y:S02]  /*02b0*/  IMAD.WIDE R4, R17.reuse, 0x4, R6 ;  /* 0x0000000411047825 */ /* 0x040fe400078e0206 */
[----:B------:R1:W4:Y:S02]  /*02c0*/  LDG.E R29, desc[UR4][R6.64] ;  /* 0x00000004061d7981 */ /* 0x000324000c1e1900 */
[C---:B------:R-:W-:Y:S02]  /*02d0*/  IMAD.WIDE R8, R17.reuse, 0x4, R4 ;  /* 0x0000000411087825 */ /* 0x040fe400078e0204 */
[----:B------:R-:W4:Y:S02]  /*02e0*/  LDG.E R5, desc[UR4][R4.64] ;  /* 0x0000000404057981 */ /* 0x000f24000c1e1900 */
[----:B------:R-:W-:-:S02]  /*02f0*/  IMAD.WIDE R10, R17, 0x4, R8 ;  /* 0x00000004110a7825 */ /* 0x000fc400078e0208 */
[----:B------:R2:W4:Y:S04]  /*0300*/  LDG.E R9, desc[UR4][R8.64] ;  /* 0x0000000408097981 */ /* 0x000528000c1e1900 */
[----:B------:R-:W4:Y:S01]  /*0310*/  LDG.E R4, desc[UR4][R2.64] ;  /* 0x0000000402047981 */ /* 0x000f22000c1e1900 */
[----:B0-----:R-:W-:-:S03]  /*0320*/  IMAD.WIDE R12, R17, 0x4, R10 ;  /* 0x00000004110c7825 */ /* 0x001fc600078e020a */
[----:B------:R-:W4:Y:S01]  /*0330*/  LDG.E R10, desc[UR4][R10.64] ;  /* 0x000000040a0a7981 */ /* 0x000f22000c1e1900 */
[----:B-1----:R-:W-:-:S03]  /*0340*/  IMAD.WIDE R6, R17, 0x4, R12 ;  /* 0x0000000411067825 */ /* 0x002fc600078e020c */
[----:B------:R-:W4:Y:S04]  /*0350*/  LDG.E R15, desc[UR4][R12.64] ;  /* 0x000000040c0f7981 */ /* 0x000f28000c1e1900 */
[----:B------:R-:W4:Y:S01]  /*0360*/  LDG.E R6, desc[UR4][R6.64] ;  /* 0x0000000406067981 */ /* 0x000f22000c1e1900 */
[----:B--2--5:R-:W-:-:S03]  /*0370*/  FFMA R8, R27, R25, R22 ;  /* 0x000000191b087223 */ /* 0x024fc60000000016 */
[----:B------:R-:W2:Y:S04]  /*0380*/  LDG.E R25, desc[UR4][R2.64+0x4] ;  /* 0x0000040402197981 */ /* 0x000ea8000c1e1900 */
[----:B------:R-:W2:Y:S04]  /*0390*/  LDG.E R22, desc[UR4][R2.64+0x8] ;  /* 0x0000080402167981 */ /* 0x000ea8000c1e1900 */
[----:B------:R-:W2:Y:S01]  /*03a0*/  LDG.E R27, desc[UR4][R2.64+0xc] ;  /* 0x00000c04021b7981 */ /* 0x000ea2000c1e1900 */
[----:B---3--:R-:W-:Y:S01]  /*03b0*/  FFMA R23, R23, R14, R8 ;  /* 0x0000000e17177223 */ /* 0x008fe20000000008 */
[----:B------:R-:W-:-:S03]  /*03c0*/  IADD3 R21, PT, PT, R21, 0x8, RZ ;  /* 0x0000000815157810 */ /* 0x000fc60007ffe0ff */
[----:B----4-:R-:W-:Y:S01]  /*03d0*/  FFMA R23, R26, R29, R23 ;  /* 0x0000001d1a177223 */ /* 0x010fe20000000017 */
[----:B------:R-:W-:-:S03]  /*03e0*/  ISETP.NE.AND P1, PT, R21, RZ, PT ;  /* 0x000000ff1500720c */ /* 0x000fc60003f25270 */
[----:B------:R-:W-:-:S04]  /*03f0*/  FFMA R5, R28, R5, R23 ;  /* 0x000000051c057223 */ /* 0x000fc80000000017 */
[----:B------:R-:W-:Y:S01]  /*0400*/  FFMA R4, R4, R9, R5 ;  /* 0x0000000904047223 */ /* 0x000fe20000000005 */
[----:B------:R-:W-:-:S03]  /*0410*/  LEA R16, R17, R16, 0x3 ;  /* 0x0000001011107211 */ /* 0x000fc600078e18ff */
[----:B--2---:R-:W-:Y:S01]  /*0420*/  FFMA R25, R25, R10, R4 ;  /* 0x0000000a19197223 */ /* 0x004fe20000000004 */
[----:B------:R-:W-:-:S03]  /*0430*/  IADD3 R4, P2, PT, R2, 0x20, RZ ;  /* 0x0000002002047810 */ /* 0x000fc60007f5e0ff */
[----:B------:R-:W-:Y:S01]  /*0440*/  FFMA R22, R22, R15, R25 ;  /* 0x0000000f16167223 */ /* 0x000fe20000000019 */
[----:B------:R-:W-:-:S03]  /*0450*/  IADD3.X R5, PT, PT, RZ, R3, RZ, P2, !PT ;  /* 0x00000003ff057210 */ /* 0x000fc600017fe4ff */
[----:B------:R-:W-:Y:S01]  /*0460*/  FFMA R22, R27, R6, R22 ;  /* 0x000000061b167223 */ /* 0x000fe20000000016 */
[----:B------:R-:W-:Y:S06]  /*0470*/  @P1 BRA `(.L_x_100) ;  /* 0xfffffffc005c1947 */ /* 0x000fec000383ffff */
.L_x_99:
[----:B------:R-:W-:Y:S05]  /*0480*/  @!P0 BRA `(.L_x_98) ;  /* 0x0000000000fc8947 */ /* 0x000fea0003800000 */
[----:B------:R-:W-:Y:S02]  /*0490*/  ISETP.GE.U32.AND P1, PT, R24, 0x4, PT ;  /* 0x000000041800780c */ /* 0x000fe40003f26070 */
[----:B------:R-:W-:-:S04]  /*04a0*/  LOP3.LUT R14, R18, 0x3, RZ, 0xc0, !PT ;  /* 0x00000003120e7812 */ /* 0x000fc800078ec0ff */
[----:B------:R-:W-:-:S07]  /*04b0*/  ISETP.NE.AND P0, PT, R14, RZ, PT ;  /* 0x000000ff0e00720c */ /* 0x000fce0003f05270 */
[----:B------:R-:W-:Y:S06]  /*04c0*/  @!P1 BRA `(.L_x_101) ;  /* 0x00000000006c9947 */ /* 0x000fec0003800000 */
[----:B------:R-:W1:Y:S01]  /*04d0*/  LDC.64 R4, c[0x0][0x388] ;  /* 0x0000e200ff047b82 */ /* 0x000e620000000a00 */
[----:B------:R-:W-:Y:S01]  /*04e0*/  IMAD R9, R20, R17, R0 ;  /* 0x0000001114097224 */ /* 0x000fe200078e0200 */
[CC--:B------:R-:W-:Y:S02]  /*04f0*/  IADD3 R7, PT, PT, R19.reuse, R20.reuse, RZ ;  /* 0x0000001413077210 */ /* 0x0c0fe40007ffe0ff */
[----:B------:R-:W-:-:S04]  /*0500*/  IADD3 R8, P1, PT, R19, R20, RZ ;  /* 0x0000001413087210 */ /* 0x000fc80007f3e0ff */
[----:B------:R-:W2:Y:S08]  /*0510*/  LDC.64 R12, c[0x0][0x380] ;  /* 0x0000e000ff0c7b82 */ /* 0x000eb00000000a00 */
[----:B------:R-:W3:Y:S01]  /*0520*/  LDC.64 R2, c[0x0][0x380] ;  /* 0x0000e000ff027b82 */ /* 0x000ee20000000a00 */
[----:B-1----:R-:W-:Y:S01]  /*0530*/  IMAD.WIDE R4, R9, 0x4, R4 ;  /* 0x0000000409047825 */ /* 0x002fe200078e0204 */
[----:B------:R-:W-:-:S03]  /*0540*/  IADD3.X R9, PT, PT, RZ, RZ, RZ, P1, !PT ;  /* 0x000000ffff097210 */ /* 0x000fc60000ffe4ff */
[----:B--2---:R-:W-:-:S04]  /*0550*/  IMAD.WIDE.U32 R12, R7, 0x4, R12 ;  /* 0x00000004070c7825 */ /* 0x004fc800078e000c */
[----:B------:R-:W-:Y:S02]  /*0560*/  IMAD.WIDE R6, R17, 0x4, R4 ;  /* 0x0000000411067825 */ /* 0x000fe400078e0204 */
[----:B------:R-:W2:Y:S01]  /*0570*/  LDG.E R13, desc[UR4][R12.64] ;  /* 0x000000040c0d7981 */ /* 0x000ea2000c1e1900 */
[----:B---3--:R-:W-:-:S03]  /*0580*/  LEA R2, P1, R8, R2, 0x2 ;  /* 0x0000000208027211 */ /* 0x008fc600078210ff */
[----:B------:R-:W2:Y:S01]  /*0590*/  LDG.E R4, desc[UR4][R4.64] ;  /* 0x0000000404047981 */ /* 0x000ea2000c1e1900 */
[----:B------:R-:W-:Y:S01]  /*05a0*/  LEA.HI.X R3, R8, R3, R9, 0x2, P1 ;  /* 0x0000000308037211 */ /* 0x000fe200008f1409 */
[C---:B------:R-:W-:Y:S02]  /*05b0*/  IMAD.WIDE R8, R17.reuse, 0x4, R6 ;  /* 0x0000000411087825 */ /* 0x040fe400078e0206 */
[----:B------:R-:W3:Y:S04]  /*05c0*/  LDG.E R6, desc[UR4][R6.64] ;  /* 0x0000000406067981 */ /* 0x000ee8000c1e1900 */
[----:B------:R-:W3:Y:S01]  /*05d0*/  LDG.E R16, desc[UR4][R2.64+0x4] ;  /* 0x0000040402107981 */ /* 0x000ee2000c1e1900 */
[----:B------:R-:W-:-:S03]  /*05e0*/  IMAD.WIDE R10, R17, 0x4, R8 ;  /* 0x00000004110a7825 */ /* 0x000fc600078e0208 */
[----:B------:R-:W4:Y:S04]  /*05f0*/  LDG.E R8, desc[UR4][R8.64] ;  /* 0x0000000408087981 */ /* 0x000f28000c1e1900 */
[----:B------:R-:W4:Y:S04]  /*0600*/  LDG.E R24, desc[UR4][R2.64+0x8] ;  /* 0x0000080402187981 */ /* 0x000f28000c1e1900 */
[----:B------:R-:W4:Y:S04]  /*0610*/  LDG.E R10, desc[UR4][R10.64] ;  /* 0x000000040a0a7981 */ /* 0x000f28000c1e1900 */
[----:B------:R-:W4:Y:S01]  /*0620*/  LDG.E R26, desc[UR4][R2.64+0xc] ;  /* 0x00000c04021a7981 */ /* 0x000f22000c1e1900 */
[----:B------:R-:W-:Y:S01]  /*0630*/  IADD3 R20, PT, PT, R20, 0x4, RZ ;  /* 0x0000000414147810 */ /* 0x000fe20007ffe0ff */
[----:B--2--5:R-:W-:-:S04]  /*0640*/  FFMA R13, R13, R4, R22 ;  /* 0x000000040d0d7223 */ /* 0x024fc80000000016 */
[----:B---3--:R-:W-:-:S04]  /*0650*/  FFMA R13, R16, R6, R13 ;  /* 0x00000006100d7223 */ /* 0x008fc8000000000d */
[----:B----4-:R-:W-:-:S04]  /*0660*/  FFMA R13, R24, R8, R13 ;  /* 0x00000008180d7223 */ /* 0x010fc8000000000d */
[----:B------:R-:W-:-:S07]  /*0670*/  FFMA R22, R26, R10, R13 ;  /* 0x0000000a1a167223 */ /* 0x000fce000000000d */
.L_x_101:
[----:B------:R-:W-:Y:S05]  /*0680*/  @!P0 BRA `(.L_x_98) ;  /* 0x00000000007c8947 */ /* 0x000fea0003800000 */
[----:B------:R-:W-:Y:S01]  /*0690*/  ISETP.NE.AND P1, PT, R14, 0x1, PT ;  /* 0x000000010e00780c */ /* 0x000fe20003f25270 */
[----:B------:R-:W1:Y:S01]  /*06a0*/  LDC.64 R10, c[0x0][0x380] ;  /* 0x0000e000ff0a7b82 */ /* 0x000e620000000a00 */
[----:B------:R-:W-:-:S04]  /*06b0*/  LOP3.LUT R18, R18, 0x1, RZ, 0xc0, !PT ;  /* 0x0000000112127812 */ /* 0x000fc800078ec0ff */
[----:B------:R-:W-:-:S03]  /*06c0*/  ISETP.NE.U32.AND P0, PT, R18, 0x1, PT ;  /* 0x000000011200780c */ /* 0x000fc60003f05070 */
[----:B------:R-:W2:Y:S04]  /*06d0*/  LDC.64 R8, c[0x0][0x388] ;  /* 0x0000e200ff087b82 */ /* 0x000ea80000000a00 */
[CC--:B------:R-:W-:Y:S02]  /*06e0*/  @P1 IADD3 R13, PT, PT, R19.reuse, R20.reuse, RZ ;  /* 0x00000014130d1210 */ /* 0x0c0fe40007ffe0ff */
[----:B------:R-:W-:Y:S02]  /*06f0*/  @P1 IADD3 R12, P2, PT, R19, R20, RZ ;  /* 0x00000014130c1210 */ /* 0x000fe40007f5e0ff */
[----:B------:R-:W3:Y:S02]  /*0700*/  @P1 LDC.64 R4, c[0x0][0x380] ;  /* 0x0000e000ff041b82 */ /* 0x000ee40000000a00 */
[----:B------:R-:W-:-:S06]  /*0710*/  @P1 IADD3.X R14, PT, PT, RZ, RZ, RZ, P2, !PT ;  /* 0x000000ffff0e1210 */ /* 0x000fcc00017fe4ff */
[----:B------:R-:W4:Y:S01]  /*0720*/  LDC.64 R6, c[0x0][0x380] ;  /* 0x0000e000ff067b82 */ /* 0x000f220000000a00 */
[----:B-1----:R-:W-:-:S04]  /*0730*/  @P1 IMAD.WIDE.U32 R10, R13, 0x4, R10 ;  /* 0x000000040d0a1825 */ /* 0x002fc800078e000a */
[CC--:B------:R-:W-:Y:S01]  /*0740*/  @P1 IMAD R13, R20.reuse, R17.reuse, R0 ;  /* 0x00000011140d1224 */ /* 0x0c0fe200078e0200 */
[----:B------:R-:W-:Y:S01]  /*0750*/  @P1 IADD3 R20, PT, PT, R20, 0x2, RZ ;  /* 0x0000000214141810 */ /* 0x000fe20007ffe0ff */
[----:B------:R-:W4:Y:S01]  /*0760*/  @P1 LDG.E R11, desc[UR4][R10.64] ;  /* 0x000000040a0b1981 */ /* 0x000f22000c1e1900 */
[----:B------:R-:W1:Y:S01]  /*0770*/  LDC.64 R2, c[0x0][0x388] ;  /* 0x0000e200ff027b82 */ /* 0x000e620000000a00 */
[----:B--2---:R-:W-:Y:S01]  /*0780*/  @P1 IMAD.WIDE R8, R13, 0x4, R8 ;  /* 0x000000040d081825 */ /* 0x004fe200078e0208 */
[----:B------:R-:W-:Y:S02]  /*0790*/  @!P0 IADD3 R19, PT, PT, R19, R20, RZ ;  /* 0x0000001413138210 */ /* 0x000fe40007ffe0ff */
[----:B---3--:R-:W-:Y:S01]  /*07a0*/  @P1 LEA R4, P2, R12, R4, 0x2 ;  /* 0x000000040c041211 */ /* 0x008fe200078410ff */
[----:B------:R-:W-:-:S03]  /*07b0*/  @!P0 IMAD R15, R20, R17, R0 ;  /* 0x00000011140f8224 */ /* 0x000fc600078e0200 */
[----:B------:R-:W-:Y:S01]  /*07c0*/  @P1 LEA.HI.X R5, R12, R5, R14, 0x2, P2 ;  /* 0x000000050c051211 */ /* 0x000fe200010f140e */
[----:B------:R-:W-:Y:S01]  /*07d0*/  @P1 IMAD.WIDE R12, R17, 0x4, R8 ;  /* 0x00000004110c1825 */ /* 0x000fe200078e0208 */
[----:B------:R-:W2:Y:S03]  /*07e0*/  @P1 LDG.E R14, desc[UR4][R8.64] ;  /* 0x00000004080e1981 */ /* 0x000ea6000c1e1900 */
[----:B----4-:R-:W-:Y:S01]  /*07f0*/  @!P0 IMAD.WIDE.U32 R6, R19, 0x4, R6 ;  /* 0x0000000413068825 */ /* 0x010fe200078e0006 */
[----:B------:R-:W3:Y:S04]  /*0800*/  @P1 LDG.E R4, desc[UR4][R4.64+0x4] ;  /* 0x0000040404041981 */ /* 0x000ee8000c1e1900 */
[----:B------:R-:W3:Y:S01]  /*0810*/  @P1 LDG.E R12, desc[UR4][R12.64] ;  /* 0x000000040c0c1981 */ /* 0x000ee2000c1e1900 */
[----:B-1----:R-:W-:-:S03]  /*0820*/  @!P0 IMAD.WIDE R2, R15, 0x4, R2 ;  /* 0x000000040f028825 */ /* 0x002fc600078e0202 */
[----:B------:R-:W4:Y:S04]  /*0830*/  @!P0 LDG.E R7, desc[UR4][R6.64] ;  /* 0x0000000406078981 */ /* 0x000f28000c1e1900 */
[----:B------:R-:W4:Y:S01]  /*0840*/  @!P0 LDG.E R2, desc[UR4][R2.64] ;  /* 0x0000000402028981 */ /* 0x000f22000c1e1900 */
[----:B--2--5:R-:W-:-:S04]  /*0850*/  @P1 FFMA R11, R11, R14, R22 ;  /* 0x0000000e0b0b1223 */ /* 0x024fc80000000016 */
[----:B---3--:R-:W-:-:S04]  /*0860*/  @P1 FFMA R22, R4, R12, R11 ;  /* 0x0000000c04161223 */ /* 0x008fc8000000000b */
[----:B----4-:R-:W-:-:S07]  /*0870*/  @!P0 FFMA R22, R7, R2, R22 ;  /* 0x0000000207168223 */ /* 0x010fce0000000016 */
.L_x_98:
[----:B------:R-:W1:Y:S01]  /*0880*/  LDC.64 R2, c[0x0][0x398] ;  /* 0x0000e600ff027b82 */ /* 0x000e620000000a00 */
[----:B------:R-:W-:Y:S01]  /*0890*/  IMAD R17, R17, UR6, R0 ;  /* 0x0000000611117c24 */ /* 0x000fe2000f8e0200 */
[----:B-----5:R-:W-:-:S03]  /*08a0*/  FMNMX R5, RZ, R22, !PT ;  /* 0x00000016ff057209 */ /* 0x020fc60007800000 */
[----:B-1----:R-:W-:-:S05]  /*08b0*/  IMAD.WIDE R2, R17, 0x4, R2 ;  /* 0x0000000411027825 */ /* 0x002fca00078e0202 */
[----:B------:R-:W-:Y:S01]  /*08c0*/  STG.E desc[UR4][R2.64], R5 ;  /* 0x0000000502007986 */ /* 0x000fe2000c101904 */
[----:B------:R-:W-:Y:S05]  /*08d0*/  EXIT ;  /* 0x000000000000794d */ /* 0x000fea0003800000 */
.L_x_102:
        /* <DEDUP_REMOVED lines=10> */
.L_x_116:


//--------------------- .nv.shared._Z27cross_entropy_loss_backwardPKfPKiPfii --------------------------
	.section	.nv.shared._Z27cross_entropy_loss_backwardPKfPKiPfii,"aw",@nobits
	.sectionflags	@""
	.align	16
	.zero		1024


//--------------------- .nv.shared.reserved.0     --------------------------
	.section	.nv.shared.reserved.0,"aw",@nobits
	.weak		__nv_reservedSMEM_offset_0_alias
	.size		__nv_reservedSMEM_offset_0_alias, 0, 64
	.other		__nv_reservedSMEM_offset_0_alias,@"STO_CUDA_RESERVED_SHARED STV_DEFAULT"
__nv_reservedSMEM_offset_0_alias:
	.zero		0
	.zero		64


//--------------------- .nv.shared._Z26cross_entropy_loss_forwardPKfPKiPfii --------------------------
	.section	.nv.shared._Z26cross_entropy_loss_forwardPKfPKiPfii,"aw",@nobits
	.sectionflags	@""
	.align	16
	.zero		1024


//--------------------- .nv.shared._Z17mse_loss_backwardPKfS0_Pfii --------------------------
	.section	.nv.shared._Z17mse_loss_backwardPKfS0_Pfii,"aw",@nobits
	.sectionflags	@""
	.align	16
	.zero		1024


//--------------------- .nv.shared._Z16mse_loss_forwardPKfS0_Pfii --------------------------
	.section	.nv.shared._Z16mse_loss_forwardPKfS0_Pfii,"aw",@nobits
	.sectionflags	@""
	.align	16
	.zero		1024


//--------------------- .nv.shared._Z17fc_backward_inputPKfS0_S0_Pfiii --------------------------
	.section	.nv.shared._Z17fc_backward_inputPKfS0_S0_Pfiii,"aw",@nobits
	.sectionflags	@""
	.align	16
	.zero		1024


//--------------------- .nv.shared._Z16fc_backward_biasPKfPfii --------------------------
	.section	.nv.shared._Z16fc_backward_biasPKfPfii,"aw",@nobits
	.sectionflags	@""
	.align	16
	.zero		1024


//--------------------- .nv.shared._Z19fc_backward_weightsPKfS0_Pfiii --------------------------
	.section	.nv.shared._Z19fc_backward_weightsPKfS0_Pfiii,"aw",@nobits
	.sectionflags	@""
	.align	16
	.zero		1024


//--------------------- .nv.shared._Z10fc_forwardPKfS0_S0_Pfiii --------------------------
	.section	.nv.shared._Z10fc_forwardPKfS0_S0_Pfiii,"aw",@nobits
	.sectionflags	@""
	.align	16
	.zero		1024


//--------------------- .nv.constant0._Z27cross_entropy_loss_backwardPKfPKiPfii --------------------------
	.section	.nv.constant0._Z27cross_entropy_loss_backwardPKfPKiPfii,"a",@progbits
	.sectionflags	@""
	.align	4
.nv.constant0._Z27cross_entropy_loss_backwardPKfPKiPfii:
	.zero		928


//--------------------- .nv.constant0._Z26cross_entropy_loss_forwardPKfPKiPfii --------------------------
	.section	.nv.constant0._Z26cross_entropy_loss_forwardPKfPKiPfii,"a",@progbits
	.sectionflags	@""
	.align	4
.nv.constant0._Z26cross_entropy_loss_forwardPKfPKiPfii:
	.zero		928


//--------------------- .nv.constant0._Z17mse_loss_backwardPKfS0_Pfii --------------------------
	.section	.nv.constant0._Z17mse_loss_backwardPKfS0_Pfii,"a",@progbits
	.sectionflags	@""
	.align	4
.nv.constant0._Z17mse_loss_backwardPKfS0_Pfii:
	.zero		928


//--------------------- .nv.constant0._Z16mse_loss_forwardPKfS0_Pfii --------------------------
	.section	.nv.constant0._Z16mse_loss_forwardPKfS0_Pfii,"a",@progbits
	.sectionflags	@""
	.align	4
.nv.constant0._Z16mse_loss_forwardPKfS0_Pfii:
	.zero		928


//--------------------- .nv.constant0._Z17fc_backward_inputPKfS0_S0_Pfiii --------------------------
	.section	.nv.constant0._Z17fc_backward_inputPKfS0_S0_Pfiii,"a",@progbits
	.sectionflags	@""
	.align	4
.nv.constant0._Z17fc_backward_inputPKfS0_S0_Pfiii:
	.zero		940


//--------------------- .nv.constant0._Z16fc_backward_biasPKfPfii --------------------------
	.section	.nv.constant0._Z16fc_backward_biasPKfPfii,"a",@progbits
	.sectionflags	@""
	.align	4
.nv.constant0._Z16fc_backward_biasPKfPfii:
	.zero		920


//--------------------- .nv.constant0._Z19fc_backward_weightsPKfS0_Pfiii --------------------------
	.section	.nv.constant0._Z19fc_backward_weightsPKfS0_Pfiii,"a",@progbits
	.sectionflags	@""
	.align	4
.nv.constant0._Z19fc_backward_weightsPKfS0_Pfiii:
	.zero		932


//--------------------- .nv.constant0._Z10fc_forwardPKfS0_S0_Pfiii --------------------------
	.section	.nv.constant0._Z10fc_forwardPKfS0_S0_Pfiii,"a",@progbits
	.sectionflags	@""
	.align	4
.nv.constant0._Z10fc_forwardPKfS0_S0_Pfiii:
	.zero		940


//--------------------- SYMBOLS --------------------------

	.type		.nv.reservedSmem.offset0,@object
	.size		.nv.reservedSmem.offset0,0x4
	.type		.nv.reservedSmem.cap,@object
	.size		.nv.reservedSmem.cap,0x4
